	.target	sm_100a

	.elftype	@"ET_EXEC"


//--------------------- .note.nv.tkinfo           --------------------------
	.section	.note.nv.tkinfo,"",@"SHT_NOTE"
	.sectionflags	@"SHF_NOTE_NV_TKINFO"
	.tkinfo
        /*0018*/ 	.word	0x00000002
        /*0030*/ 	.string	""
        /*0030*/ 	.string	"ptxas"
        /*0030*/ 	.string	"Cuda compilation tools, release 13.0, V13.0.88"
        /*0030*/ 	.string	"Build cuda_13.0.r13.0/compiler.36424714_0"
        /*0030*/ 	.string	"-arch sm_100a -m 64 "



//--------------------- .note.nv.cuinfo           --------------------------
	.section	.note.nv.cuinfo,"",@"SHT_NOTE"
	.sectionflags	@"SHF_NOTE_NV_CUINFO"
        /*0018*/ 	.short	0x0002
        /*001a*/ 	.short	0x0064
        /*001c*/ 	.short	0x0082
	.zero		2


//--------------------- .nv.info                  --------------------------
	.section	.nv.info,"",@"SHT_CUDA_INFO"
	.align	4


	//----- nvinfo : EIATTR_REGCOUNT
	.align		4
        /*0000*/ 	.byte	0x04, 0x2f
        /*0002*/ 	.short	(.L_19 - .L_18)
	.align		4
.L_18:
        /*0004*/ 	.word	index@(_ZN7cutlass13device_kernelINS_4gemm6kernel13GemmUniversalIN4cute5tupleIJiiiiEEENS1_10collective13CollectiveMmaINS1_35MainloopSm100TmaUmmaWarpSpecializedILi13ELi2ELi4ENS5_IJNS4_1CILi8EEENSA_ILi1EEESC_EEEEENS5_IJNSA_ILi64EEESF_SF_EEENS_10bfloat16_tENS5_IJlSC_lEEESH_SI_NS4_8TiledMMAINS4_8MMA_AtomIJNS4_20SM100_MMA_F16BF16_SSISH_SH_fLi64ELi64ELNS4_4UMMA5MajorE0ELSN_0ELNSM_7ScaleInE0ELSO_0EEEEEENS4_6LayoutINS5_IJSC_SC_SC_EEENS5_IJNSA_ILi0EEEST_ST_EEEEENS5_IJNS4_10UnderscoreESW_SW_EEEEENS4_13SM90_TMA_LOADENS4_14ComposedLayoutINS4_7SwizzleILi3ELi4ELi3EEENS4_18smem_ptr_flag_bitsILi16EEENSR_INS5_IJSB_SF_EEENS5_IJSF_SC_EEEEEEEvNS4_8identityENS4_23SM90_TMA_LOAD_MULTICASTES18_vS19_EENS_8epilogue10collective18CollectiveEpilogueINS1C_23Sm100TmaWarpSpecializedILi3ELi2ELi16ELb1ELb0EEEJSG_NS5_IJNSR_ISF_SC_EENSR_INSA_ILi32EEESC_EEEEESH_SI_SH_SI_NS1C_6fusion15FusionCallbacksIS1G_NS1L_17LinearCombinationISH_fSH_fLNS_15FloatRoundStyleE2EEESG_S1K_JEEENS4_5SM1004TMEM4LOAD26SM100_TMEM_LOAD_16dp256b4xESZ_NS10_INS11_ILi2ELi4ELi3EEES14_NSR_INS5_IJSB_S1I_EEENS5_IJS1I_SC_EEEEEEENS4_17SM75_U32x4_LDSM_NENS4_14SM90_TMA_STOREES1Z_NS4_17SM90_U32x4_STSM_NENS4_39AutoVectorizingCopyWithAssumedAlignmentILi128EEEEEEvvEEEEvNT_6ParamsE)
        /*0008*/ 	.word	0x00000045


	//----- nvinfo : EIATTR_FRAME_SIZE
	.align		4
.L_19:
        /*000c*/ 	.byte	0x04, 0x11
        /*000e*/ 	.short	(.L_21 - .L_20)
	.align		4
.L_20:
        /*0010*/ 	.word	index@($__internal_2_$__cuda_sm10x_tcgen05_guardrail_trap_unallocated_columns_being_dealloced)
        /*0014*/ 	.word	0x00000000


	//----- nvinfo : EIATTR_FRAME_SIZE
	.align		4
.L_21:
        /*0018*/ 	.byte	0x04, 0x11
        /*001a*/ 	.short	(.L_23 - .L_22)
	.align		4
.L_22:
        /*001c*/ 	.word	index@($__internal_1_$__cuda_sm10x_tcgen05_guardrail_trap_phase_invalid_during_alloc)
        /*0020*/ 	.word	0x00000000


	//----- nvinfo : EIATTR_FRAME_SIZE
	.align		4
.L_23:
        /*0024*/ 	.byte	0x04, 0x11
        /*0026*/ 	.short	(.L_25 - .L_24)
	.align		4
.L_24:
        /*0028*/ 	.word	index@($__internal_0_$__cuda_sm10x_tcgen05_guardrail_trap_col_being_dealloced_not_returned_by_alloc)
        /*002c*/ 	.word	0x00000000


	//----- nvinfo : EIATTR_FRAME_SIZE
	.align		4
.L_25:
        /*0030*/ 	.byte	0x04, 0x11
        /*0032*/ 	.short	(.L_27 - .L_26)
	.align		4
.L_26:
        /*0034*/ 	.word	index@(_ZN7cutlass13device_kernelINS_4gemm6kernel13GemmUniversalIN4cute5tupleIJiiiiEEENS1_10collective13CollectiveMmaINS1_35MainloopSm100TmaUmmaWarpSpecializedILi13ELi2ELi4ENS5_IJNS4_1CILi8EEENSA_ILi1EEESC_EEEEENS5_IJNSA_ILi64EEESF_SF_EEENS_10bfloat16_tENS5_IJlSC_lEEESH_SI_NS4_8TiledMMAINS4_8MMA_AtomIJNS4_20SM100_MMA_F16BF16_SSISH_SH_fLi64ELi64ELNS4_4UMMA5MajorE0ELSN_0ELNSM_7ScaleInE0ELSO_0EEEEEENS4_6LayoutINS5_IJSC_SC_SC_EEENS5_IJNSA_ILi0EEEST_ST_EEEEENS5_IJNS4_10UnderscoreESW_SW_EEEEENS4_13SM90_TMA_LOADENS4_14ComposedLayoutINS4_7SwizzleILi3ELi4ELi3EEENS4_18smem_ptr_flag_bitsILi16EEENSR_INS5_IJSB_SF_EEENS5_IJSF_SC_EEEEEEEvNS4_8identityENS4_23SM90_TMA_LOAD_MULTICASTES18_vS19_EENS_8epilogue10collective18CollectiveEpilogueINS1C_23Sm100TmaWarpSpecializedILi3ELi2ELi16ELb1ELb0EEEJSG_NS5_IJNSR_ISF_SC_EENSR_INSA_ILi32EEESC_EEEEESH_SI_SH_SI_NS1C_6fusion15FusionCallbacksIS1G_NS1L_17LinearCombinationISH_fSH_fLNS_15FloatRoundStyleE2EEESG_S1K_JEEENS4_5SM1004TMEM4LOAD26SM100_TMEM_LOAD_16dp256b4xESZ_NS10_INS11_ILi2ELi4ELi3EEES14_NSR_INS5_IJSB_S1I_EEENS5_IJS1I_SC_EEEEEEENS4_17SM75_U32x4_LDSM_NENS4_14SM90_TMA_STOREES1Z_NS4_17SM90_U32x4_STSM_NENS4_39AutoVectorizingCopyWithAssumedAlignmentILi128EEEEEEvvEEEEvNT_6ParamsE)
        /*0038*/ 	.word	0x00000000


	//----- nvinfo : EIATTR_MIN_STACK_SIZE
	.align		4
.L_27:
        /*003c*/ 	.byte	0x04, 0x12
        /*003e*/ 	.short	(.L_29 - .L_28)
	.align		4
.L_28:
        /*0040*/ 	.word	index@(_ZN7cutlass13device_kernelINS_4gemm6kernel13GemmUniversalIN4cute5tupleIJiiiiEEENS1_10collective13CollectiveMmaINS1_35MainloopSm100TmaUmmaWarpSpecializedILi13ELi2ELi4ENS5_IJNS4_1CILi8EEENSA_ILi1EEESC_EEEEENS5_IJNSA_ILi64EEESF_SF_EEENS_10bfloat16_tENS5_IJlSC_lEEESH_SI_NS4_8TiledMMAINS4_8MMA_AtomIJNS4_20SM100_MMA_F16BF16_SSISH_SH_fLi64ELi64ELNS4_4UMMA5MajorE0ELSN_0ELNSM_7ScaleInE0ELSO_0EEEEEENS4_6LayoutINS5_IJSC_SC_SC_EEENS5_IJNSA_ILi0EEEST_ST_EEEEENS5_IJNS4_10UnderscoreESW_SW_EEEEENS4_13SM90_TMA_LOADENS4_14ComposedLayoutINS4_7SwizzleILi3ELi4ELi3EEENS4_18smem_ptr_flag_bitsILi16EEENSR_INS5_IJSB_SF_EEENS5_IJSF_SC_EEEEEEEvNS4_8identityENS4_23SM90_TMA_LOAD_MULTICASTES18_vS19_EENS_8epilogue10collective18CollectiveEpilogueINS1C_23Sm100TmaWarpSpecializedILi3ELi2ELi16ELb1ELb0EEEJSG_NS5_IJNSR_ISF_SC_EENSR_INSA_ILi32EEESC_EEEEESH_SI_SH_SI_NS1C_6fusion15FusionCallbacksIS1G_NS1L_17LinearCombinationISH_fSH_fLNS_15FloatRoundStyleE2EEESG_S1K_JEEENS4_5SM1004TMEM4LOAD26SM100_TMEM_LOAD_16dp256b4xESZ_NS10_INS11_ILi2ELi4ELi3EEES14_NSR_INS5_IJSB_S1I_EEENS5_IJS1I_SC_EEEEEEENS4_17SM75_U32x4_LDSM_NENS4_14SM90_TMA_STOREES1Z_NS4_17SM90_U32x4_STSM_NENS4_39AutoVectorizingCopyWithAssumedAlignmentILi128EEEEEEvvEEEEvNT_6ParamsE)
        /*0044*/ 	.word	0x00000000
.L_29:


//--------------------- .nv.compat                --------------------------
	.section	.nv.compat,"",@"SHT_CUDA_COMPAT_INFO"
	.align	4
        /*0000*/ 	.byte	0x02, 0x09, 0x01, 0x00, 0x02, 0x02, 0x02, 0x00, 0x02, 0x05, 0x05, 0x00, 0x03, 0x07, 0x01, 0x01
        /*0010*/ 	.byte	0x02, 0x03, 0x01, 0x00, 0x02, 0x06, 0x01, 0x00, 0x04, 0x0b, 0x08, 0x00, 0x09, 0x00, 0x00, 0x00
        /*0020*/ 	.byte	0x00, 0x00, 0x00, 0x00


//--------------------- .nv.info._ZN7cutlass13device_kernelINS_4gemm6kernel13GemmUniversalIN4cute5tupleIJiiiiEEENS1_10collective13CollectiveMmaINS1_35MainloopSm100TmaUmmaWarpSpecializedILi13ELi2ELi4ENS5_IJNS4_1CILi8EEENSA_ILi1EEESC_EEEEENS5_IJNSA_ILi64EEESF_SF_EEENS_10bfloat16_tENS5_IJlSC_lEEESH_SI_NS4_8TiledMMAINS4_8MMA_AtomIJNS4_20SM100_MMA_F16BF16_SSISH_SH_fLi64ELi64ELNS4_4UMMA5MajorE0ELSN_0ELNSM_7ScaleInE0ELSO_0EEEEEENS4_6LayoutINS5_IJSC_SC_SC_EEENS5_IJNSA_ILi0EEEST_ST_EEEEENS5_IJNS4_10UnderscoreESW_SW_EEEEENS4_13SM90_TMA_LOADENS4_14ComposedLayoutINS4_7SwizzleILi3ELi4ELi3EEENS4_18smem_ptr_flag_bitsILi16EEENSR_INS5_IJSB_SF_EEENS5_IJSF_SC_EEEEEEEvNS4_8identityENS4_23SM90_TMA_LOAD_MULTICASTES18_vS19_EENS_8epilogue10collective18CollectiveEpilogueINS1C_23Sm100TmaWarpSpecializedILi3ELi2ELi16ELb1ELb0EEEJSG_NS5_IJNSR_ISF_SC_EENSR_INSA_ILi32EEESC_EEEEESH_SI_SH_SI_NS1C_6fusion15FusionCallbacksIS1G_NS1L_17LinearCombinationISH_fSH_fLNS_15FloatRoundStyleE2EEESG_S1K_JEEENS4_5SM1004TMEM4LOAD26SM100_TMEM_LOAD_16dp256b4xESZ_NS10_INS11_ILi2ELi4ELi3EEES14_NSR_INS5_IJSB_S1I_EEENS5_IJS1I_SC_EEEEEEENS4_17SM75_U32x4_LDSM_NENS4_14SM90_TMA_STOREES1Z_NS4_17SM90_U32x4_STSM_NENS4_39AutoVectorizingCopyWithAssumedAlignmentILi128EEEEEEvvEEEEvNT_6ParamsE --------------------------
	.section	.nv.info._ZN7cutlass13device_kernelINS_4gemm6kernel13GemmUniversalIN4cute5tupleIJiiiiEEENS1_10collective13CollectiveMmaINS1_35MainloopSm100TmaUmmaWarpSpecializedILi13ELi2ELi4ENS5_IJNS4_1CILi8EEENSA_ILi1EEESC_EEEEENS5_IJNSA_ILi64EEESF_SF_EEENS_10bfloat16_tENS5_IJlSC_lEEESH_SI_NS4_8TiledMMAINS4_8MMA_AtomIJNS4_20SM100_MMA_F16BF16_SSISH_SH_fLi64ELi64ELNS4_4UMMA5MajorE0ELSN_0ELNSM_7ScaleInE0ELSO_0EEEEEENS4_6LayoutINS5_IJSC_SC_SC_EEENS5_IJNSA_ILi0EEEST_ST_EEEEENS5_IJNS4_10UnderscoreESW_SW_EEEEENS4_13SM90_TMA_LOADENS4_14ComposedLayoutINS4_7SwizzleILi3ELi4ELi3EEENS4_18smem_ptr_flag_bitsILi16EEENSR_INS5_IJSB_SF_EEENS5_IJSF_SC_EEEEEEEvNS4_8identityENS4_23SM90_TMA_LOAD_MULTICASTES18_vS19_EENS_8epilogue10collective18CollectiveEpilogueINS1C_23Sm100TmaWarpSpecializedILi3ELi2ELi16ELb1ELb0EEEJSG_NS5_IJNSR_ISF_SC_EENSR_INSA_ILi32EEESC_EEEEESH_SI_SH_SI_NS1C_6fusion15FusionCallbacksIS1G_NS1L_17LinearCombinationISH_fSH_fLNS_15FloatRoundStyleE2EEESG_S1K_JEEENS4_5SM1004TMEM4LOAD26SM100_TMEM_LOAD_16dp256b4xESZ_NS10_INS11_ILi2ELi4ELi3EEES14_NSR_INS5_IJSB_S1I_EEENS5_IJS1I_SC_EEEEEEENS4_17SM75_U32x4_LDSM_NENS4_14SM90_TMA_STOREES1Z_NS4_17SM90_U32x4_STSM_NENS4_39AutoVectorizingCopyWithAssumedAlignmentILi128EEEEEEvvEEEEvNT_6ParamsE,"",@"SHT_CUDA_INFO"
	.sectionflags	@""
	.align	4


	//----- nvinfo : EIATTR_CUDA_API_VERSION
	.align		4
        /*0000*/ 	.byte	0x04, 0x37
        /*0002*/ 	.short	(.L_31 - .L_30)
.L_30:
        /*0004*/ 	.word	0x00000082


	//----- nvinfo : EIATTR_KPARAM_INFO
	.align		4
.L_31:
        /*0008*/ 	.byte	0x04, 0x17
        /*000a*/ 	.short	(.L_33 - .L_32)
.L_32:
        /*000c*/ 	.word	0x00000000
        /*0010*/ 	.short	0x0000
        /*0012*/ 	.short	0x0000
        /*0014*/ 	.byte	0x00, 0xf0, 0x01, 0x20


	//----- nvinfo : EIATTR_AT_ENTRY_FRAGMENTS
	.align		4
.L_33:
        /*0018*/ 	.byte	0x04, 0x4f
        /*001a*/ 	.short	(.L_35 - .L_34)


	//   ....[0]....
.L_34:
        /*001c*/ 	.word	0x00000006


	//----- nvinfo : EIATTR_RESERVED_SMEM_USED
	.align		4
.L_35:
        /*0020*/ 	.byte	0x01, 0x41
	.zero		2


	//----- nvinfo : EIATTR_SPARSE_MMA_MASK
	.align		4
        /*0024*/ 	.byte	0x03, 0x50
        /*0026*/ 	.short	0x0000


	//----- nvinfo : EIATTR_TCGEN05_1CTA_USED
	.align		4
        /*0028*/ 	.byte	0x01, 0x51
	.zero		2


	//----- nvinfo : EIATTR_MAXREG_COUNT
	.align		4
        /*002c*/ 	.byte	0x03, 0x1b
        /*002e*/ 	.short	0x00ff


	//----- nvinfo : EIATTR_NUM_BARRIERS
	.align		4
        /*0030*/ 	.byte	0x02, 0x4c
        /*0032*/ 	.byte	0x07
	.zero		1


	//----- nvinfo : EIATTR_EXTERNS
	.align		4
        /*0034*/ 	.byte	0x04, 0x0f
        /*0036*/ 	.short	(.L_37 - .L_36)


	//   ....[0]....
	.align		4
.L_36:
        /*0038*/ 	.word	index@(__assertfail)


	//----- nvinfo : EIATTR_MERCURY_ISA_VERSION
	.align		4
.L_37:
        /*003c*/ 	.byte	0x03, 0x5f
        /*003e*/ 	.short	0x0101


	//----- nvinfo : EIATTR_INT_WARP_WIDE_INSTR_OFFSETS
	.align		4
        /*0040*/ 	.byte	0x04, 0x31
        /*0042*/ 	.short	(.L_39 - .L_38)


	//   ....[0]....
.L_38:
        /*0044*/ 	.word	0x00004470


	//   ....[1]....
        /*0048*/ 	.word	0x000044a0


	//   ....[2]....
        /*004c*/ 	.word	0x000044c0


	//   ....[3]....
        /*0050*/ 	.word	0x00005040


	//   ....[4]....
        /*0054*/ 	.word	0x00005160


	//   ....[5]....
        /*0058*/ 	.word	0x000052b0


	//   ....[6]....
        /*005c*/ 	.word	0x000053d0


	//----- nvinfo : EIATTR_COOP_GROUP_MASK_REGIDS
	.align		4
.L_39:
        /*0060*/ 	.byte	0x04, 0x29
        /*0062*/ 	.short	(.L_41 - .L_40)


	//   ....[0]....
.L_40:
        /*0064*/ 	.word	0xffffffff


	//   ....[1]....
        /*0068*/ 	.word	0xffffffff


	//   ....[2]....
        /*006c*/ 	.word	0xffffffff


	//   ....[3]....
        /*0070*/ 	.word	0xffffffff


	//   ....[4]....
        /*0074*/ 	.word	0xffffffff


	//   ....[5]....
        /*0078*/ 	.word	0xffffffff


	//   ....[6]....
        /*007c*/ 	.word	0xffffffff


	//   ....[7]....
        /*0080*/ 	.word	0xffffffff


	//   ....[8]....
        /*0084*/ 	.word	0xffffffff


	//   ....[9]....
        /*0088*/ 	.word	0xffffffff


	//   ....[10]....
        /*008c*/ 	.word	0xffffffff


	//   ....[11]....
        /*0090*/ 	.word	0xffffffff


	//   ....[12]....
        /*0094*/ 	.word	0xffffffff


	//   ....[13]....
        /*0098*/ 	.word	0xffffffff


	//----- nvinfo : EIATTR_COOP_GROUP_INSTR_OFFSETS
	.align		4
.L_41:
        /*009c*/ 	.byte	0x04, 0x28
        /*009e*/ 	.short	(.L_43 - .L_42)


	//   ....[0]....
.L_42:
        /*00a0*/ 	.word	0x00000080


	//   ....[1]....
        /*00a4*/ 	.word	0x000004f0


	//   ....[2]....
        /*00a8*/ 	.word	0x000007d0


	//   ....[3]....
        /*00ac*/ 	.word	0x00000950


	//   ....[4]....
        /*00b0*/ 	.word	0x00000a50


	//   ....[5]....
        /*00b4*/ 	.word	0x00000bc0


	//   ....[6]....
        /*00b8*/ 	.word	0x00000d60


	//   ....[7]....
        /*00bc*/ 	.word	0x00000f20


	//   ....[8]....
        /*00c0*/ 	.word	0x00002290


	//   ....[9]....
        /*00c4*/ 	.word	0x00003660


	//   ....[10]....
        /*00c8*/ 	.word	0x00003870


	//   ....[11]....
        /*00cc*/ 	.word	0x000038a0


	//   ....[12]....
        /*00d0*/ 	.word	0x00004350


	//   ....[13]....
        /*00d4*/ 	.word	0x00004580


	//----- nvinfo : EIATTR_VRC_CTA_INIT_COUNT
	.align		4
.L_43:
        /*00d8*/ 	.byte	0x02, 0x4a
        /*00da*/ 	.byte	0x80
	.zero		1


	//----- nvinfo : EIATTR_SYSCALL_OFFSETS
	.align		4
        /*00dc*/ 	.byte	0x04, 0x46
        /*00de*/ 	.short	(.L_45 - .L_44)


	//   ....[0]....
.L_44:
        /*00e0*/ 	.word	0x000060f0


	//   ....[1]....
        /*00e4*/ 	.word	0x000061e0


	//   ....[2]....
        /*00e8*/ 	.word	0x00006a20


	//   ....[3]....
        /*00ec*/ 	.word	0x00007370


	//----- nvinfo : EIATTR_MBARRIER_INSTR_OFFSETS
	.align		4
.L_45:
        /*00f0*/ 	.byte	0x04, 0x39
        /*00f2*/ 	.short	(.L_47 - .L_46)


	//   ....[0]....
.L_46:
        /*00f4*/ 	.word	0x00000610
        /*00f8*/ 	.word	0x000000ff
        /*00fc*/ 	.word	0x00000000
        /*0100*/ 	.short	0x0100
        /*0102*/ 	.byte	0x04
	.zero		1


	//   ....[1]....
        /*0104*/ 	.word	0x00000620
        /*0108*/ 	.word	0x000000ff
        /*010c*/ 	.word	0x00000068
        /*0110*/ 	.short	0x0100
        /*0112*/ 	.byte	0x04
	.zero		1


	//   ....[2]....
        /*0114*/ 	.word	0x00000630
        /*0118*/ 	.word	0x000000ff
        /*011c*/ 	.word	0x00000008
        /*0120*/ 	.short	0x0100
        /*0122*/ 	.byte	0x04
	.zero		1


	//   ....[3]....
        /*0124*/ 	.word	0x00000640
        /*0128*/ 	.word	0x000000ff
        /*012c*/ 	.word	0x00000070
        /*0130*/ 	.short	0x0100
        /*0132*/ 	.byte	0x04
	.zero		1


	//   ....[4]....
        /*0134*/ 	.word	0x00000650
        /*0138*/ 	.word	0x000000ff
        /*013c*/ 	.word	0x00000010
        /*0140*/ 	.short	0x0100
        /*0142*/ 	.byte	0x04
	.zero		1


	//   ....[5]....
        /*0144*/ 	.word	0x00000660
        /*0148*/ 	.word	0x000000ff
        /*014c*/ 	.word	0x00000078
        /*0150*/ 	.short	0x0100
        /*0152*/ 	.byte	0x04
	.zero		1


	//   ....[6]....
        /*0154*/ 	.word	0x00000670
        /*0158*/ 	.word	0x000000ff
        /*015c*/ 	.word	0x00000018
        /*0160*/ 	.short	0x0100
        /*0162*/ 	.byte	0x04
	.zero		1


	//   ....[7]....
        /*0164*/ 	.word	0x00000680
        /*0168*/ 	.word	0x000000ff
        /*016c*/ 	.word	0x00000080
        /*0170*/ 	.short	0x0100
        /*0172*/ 	.byte	0x04
	.zero		1


	//   ....[8]....
        /*0174*/ 	.word	0x00000690
        /*0178*/ 	.word	0x000000ff
        /*017c*/ 	.word	0x00000020
        /*0180*/ 	.short	0x0100
        /*0182*/ 	.byte	0x04
	.zero		1


	//   ....[9]....
        /*0184*/ 	.word	0x000006a0
        /*0188*/ 	.word	0x000000ff
        /*018c*/ 	.word	0x00000088
        /*0190*/ 	.short	0x0100
        /*0192*/ 	.byte	0x04
	.zero		1


	//   ....[10]....
        /*0194*/ 	.word	0x000006b0
        /*0198*/ 	.word	0x000000ff
        /*019c*/ 	.word	0x00000028
        /*01a0*/ 	.short	0x0100
        /*01a2*/ 	.byte	0x04
	.zero		1


	//   ....[11]....
        /*01a4*/ 	.word	0x000006c0
        /*01a8*/ 	.word	0x000000ff
        /*01ac*/ 	.word	0x00000090
        /*01b0*/ 	.short	0x0100
        /*01b2*/ 	.byte	0x04
	.zero		1


	//   ....[12]....
        /*01b4*/ 	.word	0x000006d0
        /*01b8*/ 	.word	0x000000ff
        /*01bc*/ 	.word	0x00000030
        /*01c0*/ 	.short	0x0100
        /*01c2*/ 	.byte	0x04
	.zero		1


	//   ....[13]....
        /*01c4*/ 	.word	0x000006e0
        /*01c8*/ 	.word	0x000000ff
        /*01cc*/ 	.word	0x00000098
        /*01d0*/ 	.short	0x0100
        /*01d2*/ 	.byte	0x04
	.zero		1


	//   ....[14]....
        /*01d4*/ 	.word	0x000006f0
        /*01d8*/ 	.word	0x000000ff
        /*01dc*/ 	.word	0x00000038
        /*01e0*/ 	.short	0x0100
        /*01e2*/ 	.byte	0x04
	.zero		1


	//   ....[15]....
        /*01e4*/ 	.word	0x00000700
        /*01e8*/ 	.word	0x000000ff
        /*01ec*/ 	.word	0x000000a0
        /*01f0*/ 	.short	0x0100
        /*01f2*/ 	.byte	0x04
	.zero		1


	//   ....[16]....
        /*01f4*/ 	.word	0x00000710
        /*01f8*/ 	.word	0x000000ff
        /*01fc*/ 	.word	0x00000040
        /*0200*/ 	.short	0x0100
        /*0202*/ 	.byte	0x04
	.zero		1


	//   ....[17]....
        /*0204*/ 	.word	0x00000720
        /*0208*/ 	.word	0x000000ff
        /*020c*/ 	.word	0x000000a8
        /*0210*/ 	.short	0x0100
        /*0212*/ 	.byte	0x04
	.zero		1


	//   ....[18]....
        /*0214*/ 	.word	0x00000730
        /*0218*/ 	.word	0x000000ff
        /*021c*/ 	.word	0x00000048
        /*0220*/ 	.short	0x0100
        /*0222*/ 	.byte	0x04
	.zero		1


	//   ....[19]....
        /*0224*/ 	.word	0x00000740
        /*0228*/ 	.word	0x000000ff
        /*022c*/ 	.word	0x000000b0
        /*0230*/ 	.short	0x0100
        /*0232*/ 	.byte	0x04
	.zero		1


	//   ....[20]....
        /*0234*/ 	.word	0x00000750
        /*0238*/ 	.word	0x000000ff
        /*023c*/ 	.word	0x00000050
        /*0240*/ 	.short	0x0100
        /*0242*/ 	.byte	0x04
	.zero		1


	//   ....[21]....
        /*0244*/ 	.word	0x00000760
        /*0248*/ 	.word	0x000000ff
        /*024c*/ 	.word	0x000000b8
        /*0250*/ 	.short	0x0100
        /*0252*/ 	.byte	0x04
	.zero		1


	//   ....[22]....
        /*0254*/ 	.word	0x00000770
        /*0258*/ 	.word	0x000000ff
        /*025c*/ 	.word	0x00000058
        /*0260*/ 	.short	0x0100
        /*0262*/ 	.byte	0x04
	.zero		1


	//   ....[23]....
        /*0264*/ 	.word	0x00000780
        /*0268*/ 	.word	0x000000ff
        /*026c*/ 	.word	0x000000c0
        /*0270*/ 	.short	0x0100
        /*0272*/ 	.byte	0x04
	.zero		1


	//   ....[24]....
        /*0274*/ 	.word	0x00000790
        /*0278*/ 	.word	0x000000ff
        /*027c*/ 	.word	0x00000060
        /*0280*/ 	.short	0x0100
        /*0282*/ 	.byte	0x04
	.zero		1


	//   ....[25]....
        /*0284*/ 	.word	0x000007a0
        /*0288*/ 	.word	0x000000ff
        /*028c*/ 	.word	0x000000c8
        /*0290*/ 	.short	0x0100
        /*0292*/ 	.byte	0x04
	.zero		1


	//   ....[26]....
        /*0294*/ 	.word	0x000008e0
        /*0298*/ 	.word	0x000000ff
        /*029c*/ 	.word	0x000000d0
        /*02a0*/ 	.short	0x0100
        /*02a2*/ 	.byte	0x04
	.zero		1


	//   ....[27]....
        /*02a4*/ 	.word	0x000008f0
        /*02a8*/ 	.word	0x000000ff
        /*02ac*/ 	.word	0x000000e8
        /*02b0*/ 	.short	0x0100
        /*02b2*/ 	.byte	0x04
	.zero		1


	//   ....[28]....
        /*02b4*/ 	.word	0x00000900
        /*02b8*/ 	.word	0x000000ff
        /*02bc*/ 	.word	0x000000d8
        /*02c0*/ 	.short	0x0100
        /*02c2*/ 	.byte	0x04
	.zero		1


	//   ....[29]....
        /*02c4*/ 	.word	0x00000910
        /*02c8*/ 	.word	0x000000ff
        /*02cc*/ 	.word	0x000000f0
        /*02d0*/ 	.short	0x0100
        /*02d2*/ 	.byte	0x04
	.zero		1


	//   ....[30]....
        /*02d4*/ 	.word	0x00000920
        /*02d8*/ 	.word	0x000000ff
        /*02dc*/ 	.word	0x000000e0
        /*02e0*/ 	.short	0x0100
        /*02e2*/ 	.byte	0x04
	.zero		1


	//   ....[31]....
        /*02e4*/ 	.word	0x00000930
        /*02e8*/ 	.word	0x000000ff
        /*02ec*/ 	.word	0x000000f8
        /*02f0*/ 	.short	0x0100
        /*02f2*/ 	.byte	0x04
	.zero		1


	//   ....[32]....
        /*02f4*/ 	.word	0x00000a20
        /*02f8*/ 	.word	0x000000ff
        /*02fc*/ 	.word	0x00000100
        /*0300*/ 	.short	0x0100
        /*0302*/ 	.byte	0x06
	.zero		1


	//   ....[33]....
        /*0304*/ 	.word	0x00000a30
        /*0308*/ 	.word	0x000000ff
        /*030c*/ 	.word	0x00000108
        /*0310*/ 	.short	0x0100
        /*0312*/ 	.byte	0x06
	.zero		1


	//   ....[34]....
        /*0314*/ 	.word	0x00000b70
        /*0318*/ 	.word	0x000000ff
        /*031c*/ 	.word	0x00000110
        /*0320*/ 	.short	0x0100
        /*0322*/ 	.byte	0x06
	.zero		1


	//   ....[35]....
        /*0324*/ 	.word	0x00000b80
        /*0328*/ 	.word	0x000000ff
        /*032c*/ 	.word	0x00000120
        /*0330*/ 	.short	0x0100
        /*0332*/ 	.byte	0x06
	.zero		1


	//   ....[36]....
        /*0334*/ 	.word	0x00000b90
        /*0338*/ 	.word	0x000000ff
        /*033c*/ 	.word	0x00000118
        /*0340*/ 	.short	0x0100
        /*0342*/ 	.byte	0x06
	.zero		1


	//   ....[37]....
        /*0344*/ 	.word	0x00000ba0
        /*0348*/ 	.word	0x000000ff
        /*034c*/ 	.word	0x00000128
        /*0350*/ 	.short	0x0100
        /*0352*/ 	.byte	0x06
	.zero		1


	//   ....[38]....
        /*0354*/ 	.word	0x00000cd0
        /*0358*/ 	.word	0x000000ff
        /*035c*/ 	.word	0x00000130
        /*0360*/ 	.short	0x0100
        /*0362*/ 	.byte	0x04
	.zero		1


	//   ....[39]....
        /*0364*/ 	.word	0x00000ce0
        /*0368*/ 	.word	0x000000ff
        /*036c*/ 	.word	0x00000150
        /*0370*/ 	.short	0x0100
        /*0372*/ 	.byte	0x04
	.zero		1


	//   ....[40]....
        /*0374*/ 	.word	0x00000cf0
        /*0378*/ 	.word	0x000000ff
        /*037c*/ 	.word	0x00000138
        /*0380*/ 	.short	0x0100
        /*0382*/ 	.byte	0x04
	.zero		1


	//   ....[41]....
        /*0384*/ 	.word	0x00000d00
        /*0388*/ 	.word	0x000000ff
        /*038c*/ 	.word	0x00000158
        /*0390*/ 	.short	0x0100
        /*0392*/ 	.byte	0x04
	.zero		1


	//   ....[42]....
        /*0394*/ 	.word	0x00000d10
        /*0398*/ 	.word	0x000000ff
        /*039c*/ 	.word	0x00000140
        /*03a0*/ 	.short	0x0100
        /*03a2*/ 	.byte	0x04
	.zero		1


	//   ....[43]....
        /*03a4*/ 	.word	0x00000d20
        /*03a8*/ 	.word	0x000000ff
        /*03ac*/ 	.word	0x00000160
        /*03b0*/ 	.short	0x0100
        /*03b2*/ 	.byte	0x04
	.zero		1


	//   ....[44]....
        /*03b4*/ 	.word	0x00000d30
        /*03b8*/ 	.word	0x000000ff
        /*03bc*/ 	.word	0x00000148
        /*03c0*/ 	.short	0x0100
        /*03c2*/ 	.byte	0x04
	.zero		1


	//   ....[45]....
        /*03c4*/ 	.word	0x00000d40
        /*03c8*/ 	.word	0x000000ff
        /*03cc*/ 	.word	0x00000168
        /*03d0*/ 	.short	0x0100
        /*03d2*/ 	.byte	0x04
	.zero		1


	//   ....[46]....
        /*03d4*/ 	.word	0x00000e30
        /*03d8*/ 	.word	0x000000ff
        /*03dc*/ 	.word	0x00000170
        /*03e0*/ 	.short	0x0100
        /*03e2*/ 	.byte	0x04
	.zero		1


	//   ....[47]....
        /*03e4*/ 	.word	0x00000e40
        /*03e8*/ 	.word	0x000000ff
        /*03ec*/ 	.word	0x00000180
        /*03f0*/ 	.short	0x0100
        /*03f2*/ 	.byte	0x04
	.zero		1


	//   ....[48]....
        /*03f4*/ 	.word	0x00000e50
        /*03f8*/ 	.word	0x000000ff
        /*03fc*/ 	.word	0x00000178
        /*0400*/ 	.short	0x0100
        /*0402*/ 	.byte	0x04
	.zero		1


	//   ....[49]....
        /*0404*/ 	.word	0x00000e60
        /*0408*/ 	.word	0x000000ff
        /*040c*/ 	.word	0x00000188
        /*0410*/ 	.short	0x0100
        /*0412*/ 	.byte	0x04
	.zero		1


	//   ....[50]....
        /*0414*/ 	.word	0x00001af0
        /*0418*/ 	.word	0x00000000
        /*041c*/ 	.word	0x00000180
        /*0420*/ 	.short	0x010a
        /*0422*/ 	.byte	0xff
	.zero		1


	//   ....[51]....
        /*0424*/ 	.word	0x00001b20
        /*0428*/ 	.word	0x00000000
        /*042c*/ 	.word	0x00000170
        /*0430*/ 	.short	0x0101
        /*0432*/ 	.byte	0xff
	.zero		1


	//   ....[52]....
        /*0434*/ 	.word	0x00001bf0
        /*0438*/ 	.word	0x000000ff
        /*043c*/ 	.word	0x00000068
        /*0440*/ 	.short	0x010a
        /*0442*/ 	.byte	0x04
	.zero		1


	//   ....[53]....
        /*0444*/ 	.word	0x00001c70
        /*0448*/ 	.word	0x000000ff
        /*044c*/ 	.word	0x00000068
        /*0450*/ 	.short	0x010a
        /*0452*/ 	.byte	0x21
	.zero		1


	//   ....[54]....
        /*0454*/ 	.word	0x00001e00
        /*0458*/ 	.word	0x000000ff
        /*045c*/ 	.word	0x00000068
        /*0460*/ 	.short	0x010a
        /*0462*/ 	.byte	0x08
	.zero		1


	//   ....[55]....
        /*0464*/ 	.word	0x00001f30
        /*0468*/ 	.word	0x000000ff
        /*046c*/ 	.word	0x00000108
        /*0470*/ 	.short	0x0101
        /*0472*/ 	.byte	0x06
	.zero		1


	//   ....[56]....
        /*0474*/ 	.word	0x00001f50
        /*0478*/ 	.word	0x000000ff
        /*047c*/ 	.word	0x00000068
        /*0480*/ 	.short	0x010a
        /*0482*/ 	.byte	0x04
	.zero		1


	//   ....[57]....
        /*0484*/ 	.word	0x00001fd0
        /*0488*/ 	.word	0x000000ff
        /*048c*/ 	.word	0x00000068
        /*0490*/ 	.short	0x010a
        /*0492*/ 	.byte	0x11
	.zero		1


	//   ....[58]....
        /*0494*/ 	.word	0x00002180
        /*0498*/ 	.word	0x000000ff
        /*049c*/ 	.word	0x00000068
        /*04a0*/ 	.short	0x010a
        /*04a2*/ 	.byte	0x07
	.zero		1


	//   ....[59]....
        /*04a4*/ 	.word	0x000022c0
        /*04a8*/ 	.word	0x00000003
        /*04ac*/ 	.word	0x00000110
        /*04b0*/ 	.short	0x010a
        /*04b2*/ 	.byte	0xff
	.zero		1


	//   ....[60]....
        /*04b4*/ 	.word	0x00002410
        /*04b8*/ 	.word	0x00000000
        /*04bc*/ 	.word	0x00000000
        /*04c0*/ 	.short	0x0101
        /*04c2*/ 	.byte	0xff
	.zero		1


	//   ....[61]....
        /*04c4*/ 	.word	0x000029d0
        /*04c8*/ 	.word	0x000000ff
        /*04cc*/ 	.word	0x00000000
        /*04d0*/ 	.short	0x010a
        /*04d2*/ 	.byte	0x04
	.zero		1


	//   ....[62]....
        /*04d4*/ 	.word	0x00002a60
        /*04d8*/ 	.word	0x000000ff
        /*04dc*/ 	.word	0x00000000
        /*04e0*/ 	.short	0x010a
        /*04e2*/ 	.byte	0x05
	.zero		1


	//   ....[63]....
        /*04e4*/ 	.word	0x00002af0
        /*04e8*/ 	.word	0x000000ff
        /*04ec*/ 	.word	0x00000000
        /*04f0*/ 	.short	0x010a
        /*04f2*/ 	.byte	0x05
	.zero		1


	//   ....[64]....
        /*04f4*/ 	.word	0x00002b80
        /*04f8*/ 	.word	0x000000ff
        /*04fc*/ 	.word	0x00000000
        /*0500*/ 	.short	0x010a
        /*0502*/ 	.byte	0x05
	.zero		1


	//   ....[65]....
        /*0504*/ 	.word	0x00002c10
        /*0508*/ 	.word	0x000000ff
        /*050c*/ 	.word	0x00000000
        /*0510*/ 	.short	0x010a
        /*0512*/ 	.byte	0x05
	.zero		1


	//   ....[66]....
        /*0514*/ 	.word	0x00002ca0
        /*0518*/ 	.word	0x000000ff
        /*051c*/ 	.word	0x00000000
        /*0520*/ 	.short	0x010a
        /*0522*/ 	.byte	0x05
	.zero		1


	//   ....[67]....
        /*0524*/ 	.word	0x00002d30
        /*0528*/ 	.word	0x000000ff
        /*052c*/ 	.word	0x00000000
        /*0530*/ 	.short	0x010a
        /*0532*/ 	.byte	0x05
	.zero		1


	//   ....[68]....
        /*0534*/ 	.word	0x00002dc0
        /*0538*/ 	.word	0x000000ff
        /*053c*/ 	.word	0x00000000
        /*0540*/ 	.short	0x010a
        /*0542*/ 	.byte	0x05
	.zero		1


	//   ....[69]....
        /*0544*/ 	.word	0x00002e50
        /*0548*/ 	.word	0x000000ff
        /*054c*/ 	.word	0x00000000
        /*0550*/ 	.short	0x010a
        /*0552*/ 	.byte	0x05
	.zero		1


	//   ....[70]....
        /*0554*/ 	.word	0x00002ee0
        /*0558*/ 	.word	0x000000ff
        /*055c*/ 	.word	0x00000000
        /*0560*/ 	.short	0x010a
        /*0562*/ 	.byte	0x05
	.zero		1


	//   ....[71]....
        /*0564*/ 	.word	0x00002f70
        /*0568*/ 	.word	0x000000ff
        /*056c*/ 	.word	0x00000000
        /*0570*/ 	.short	0x010a
        /*0572*/ 	.byte	0x05
	.zero		1


	//   ....[72]....
        /*0574*/ 	.word	0x00003000
        /*0578*/ 	.word	0x000000ff
        /*057c*/ 	.word	0x00000000
        /*0580*/ 	.short	0x010a
        /*0582*/ 	.byte	0x05
	.zero		1


	//   ....[73]....
        /*0584*/ 	.word	0x000030a0
        /*0588*/ 	.word	0x00000000
        /*058c*/ 	.word	0x00000000
        /*0590*/ 	.short	0x010a
        /*0592*/ 	.byte	0xff
	.zero		1


	//   ....[74]....
        /*0594*/ 	.word	0x000031c0
        /*0598*/ 	.word	0x00000002
        /*059c*/ 	.word	0x00000170
        /*05a0*/ 	.short	0x010a
        /*05a2*/ 	.byte	0xff
	.zero		1


	//   ....[75]....
        /*05a4*/ 	.word	0x00003230
        /*05a8*/ 	.word	0x00000002
        /*05ac*/ 	.word	0x00000000
        /*05b0*/ 	.short	0x0101
        /*05b2*/ 	.byte	0xff
	.zero		1


	//   ....[76]....
        /*05b4*/ 	.word	0x00003250
        /*05b8*/ 	.word	0x000000ff
        /*05bc*/ 	.word	0x00000120
        /*05c0*/ 	.short	0x010a
        /*05c2*/ 	.byte	0x04
	.zero		1


	//   ....[77]....
        /*05c4*/ 	.word	0x00003370
        /*05c8*/ 	.word	0x00000002
        /*05cc*/ 	.word	0x00000110
        /*05d0*/ 	.short	0x010a
        /*05d2*/ 	.byte	0xff
	.zero		1


	//   ....[78]....
        /*05d4*/ 	.word	0x00003470
        /*05d8*/ 	.word	0x00000002
        /*05dc*/ 	.word	0x00000000
        /*05e0*/ 	.short	0x0101
        /*05e2*/ 	.byte	0xff
	.zero		1


	//   ....[79]....
        /*05e4*/ 	.word	0x00003500
        /*05e8*/ 	.word	0x000000ff
        /*05ec*/ 	.word	0x00000120
        /*05f0*/ 	.short	0x0106
        /*05f2*/ 	.byte	0x04
	.zero		1


	//   ....[80]....
        /*05f4*/ 	.word	0x00003520
        /*05f8*/ 	.word	0x000000ff
        /*05fc*/ 	.word	0x00000120
        /*0600*/ 	.short	0x010a
        /*0602*/ 	.byte	0x04
	.zero		1


	//   ....[81]....
        /*0604*/ 	.word	0x000035b0
        /*0608*/ 	.word	0x000000ff
        /*060c*/ 	.word	0x00000120
        /*0610*/ 	.short	0x0106
        /*0612*/ 	.byte	0x07
	.zero		1


	//   ....[82]....
        /*0614*/ 	.word	0x000035f0
        /*0618*/ 	.word	0x00000000
        /*061c*/ 	.word	0x00000120
        /*0620*/ 	.short	0x010a
        /*0622*/ 	.byte	0xff
	.zero		1


	//   ....[83]....
        /*0624*/ 	.word	0x00003b40
        /*0628*/ 	.word	0x00000000
        /*062c*/ 	.word	0x00000110
        /*0630*/ 	.short	0x010a
        /*0632*/ 	.byte	0xff
	.zero		1


	//   ....[84]....
        /*0634*/ 	.word	0x00003c40
        /*0638*/ 	.word	0x00000003
        /*063c*/ 	.word	0x00000000
        /*0640*/ 	.short	0x0101
        /*0642*/ 	.byte	0xff
	.zero		1


	//   ....[85]....
        /*0644*/ 	.word	0x00003c50
        /*0648*/ 	.word	0x000000ff
        /*064c*/ 	.word	0x00000000
        /*0650*/ 	.short	0x010a
        /*0652*/ 	.byte	0x04
	.zero		1


	//   ....[86]....
        /*0654*/ 	.word	0x00003cd0
        /*0658*/ 	.word	0x000000ff
        /*065c*/ 	.word	0x00000150
        /*0660*/ 	.short	0x010a
        /*0662*/ 	.byte	0x1f
	.zero		1


	//   ....[87]....
        /*0664*/ 	.word	0x00003db0
        /*0668*/ 	.word	0x000000ff
        /*066c*/ 	.word	0x00000000
        /*0670*/ 	.short	0x010a
        /*0672*/ 	.byte	0x05
	.zero		1


	//   ....[88]....
        /*0674*/ 	.word	0x00003ef0
        /*0678*/ 	.word	0x000000ff
        /*067c*/ 	.word	0x00000000
        /*0680*/ 	.short	0x010a
        /*0682*/ 	.byte	0x04
	.zero		1


	//   ....[89]....
        /*0684*/ 	.word	0x00004180
        /*0688*/ 	.word	0x000000ff
        /*068c*/ 	.word	0x00000000
        /*0690*/ 	.short	0x010a
        /*0692*/ 	.byte	0x04
	.zero		1


	//   ....[90]....
        /*0694*/ 	.word	0x00004210
        /*0698*/ 	.word	0x000000ff
        /*069c*/ 	.word	0x00000000
        /*06a0*/ 	.short	0x010a
        /*06a2*/ 	.byte	0x05
	.zero		1


	//   ....[91]....
        /*06a4*/ 	.word	0x000042a0
        /*06a8*/ 	.word	0x000000ff
        /*06ac*/ 	.word	0x00000000
        /*06b0*/ 	.short	0x010a
        /*06b2*/ 	.byte	0x05
	.zero		1


	//   ....[92]....
        /*06b4*/ 	.word	0x00004330
        /*06b8*/ 	.word	0x000000ff
        /*06bc*/ 	.word	0x00000000
        /*06c0*/ 	.short	0x010a
        /*06c2*/ 	.byte	0x04
	.zero		1


	//   ....[93]....
        /*06c4*/ 	.word	0x00004810
        /*06c8*/ 	.word	0x00000008
        /*06cc*/ 	.word	0x00000110
        /*06d0*/ 	.short	0x010a
        /*06d2*/ 	.byte	0xff
	.zero		1


	//   ....[94]....
        /*06d4*/ 	.word	0x00004980
        /*06d8*/ 	.word	0x00000000
        /*06dc*/ 	.word	0x00000000
        /*06e0*/ 	.short	0x0101
        /*06e2*/ 	.byte	0xff
	.zero		1


	//   ....[95]....
        /*06e4*/ 	.word	0x00004e50
        /*06e8*/ 	.word	0x000000ff
        /*06ec*/ 	.word	0x00000108
        /*06f0*/ 	.short	0x010a
        /*06f2*/ 	.byte	0x18
	.zero		1


	//   ....[96]....
        /*06f4*/ 	.word	0x00005020
        /*06f8*/ 	.word	0x000000ff
        /*06fc*/ 	.word	0x000000e8
        /*0700*/ 	.short	0x010a
        /*0702*/ 	.byte	0x04
	.zero		1


	//   ....[97]....
        /*0704*/ 	.word	0x00005200
        /*0708*/ 	.word	0x000000ff
        /*070c*/ 	.word	0x000000d0
        /*0710*/ 	.short	0x010b
        /*0712*/ 	.byte	0x04
	.zero		1


	//   ....[98]....
        /*0714*/ 	.word	0x00005210
        /*0718*/ 	.word	0x000000ff
        /*071c*/ 	.word	0x00000000
        /*0720*/ 	.short	0x0101
        /*0722*/ 	.byte	0x07
	.zero		1


	//   ....[99]....
        /*0724*/ 	.word	0x00005220
        /*0728*/ 	.word	0x000000ff
        /*072c*/ 	.word	0x000000e8
        /*0730*/ 	.short	0x010a
        /*0732*/ 	.byte	0x05
	.zero		1


	//   ....[100]....
        /*0734*/ 	.word	0x00005470
        /*0738*/ 	.word	0x000000ff
        /*073c*/ 	.word	0x000000d0
        /*0740*/ 	.short	0x010b
        /*0742*/ 	.byte	0x05
	.zero		1


	//   ....[101]....
        /*0744*/ 	.word	0x00005480
        /*0748*/ 	.word	0x000000ff
        /*074c*/ 	.word	0x00000000
        /*0750*/ 	.short	0x0101
        /*0752*/ 	.byte	0x04
	.zero		1


	//   ....[102]....
        /*0754*/ 	.word	0x000054d0
        /*0758*/ 	.word	0x000000ff
        /*075c*/ 	.word	0x00000000
        /*0760*/ 	.short	0x010a
        /*0762*/ 	.byte	0x04
	.zero		1


	//   ....[103]....
        /*0764*/ 	.word	0x00005560
        /*0768*/ 	.word	0x000000ff
        /*076c*/ 	.word	0x00000000
        /*0770*/ 	.short	0x010a
        /*0772*/ 	.byte	0x05
	.zero		1


	//   ....[104]....
        /*0774*/ 	.word	0x00005600
        /*0778*/ 	.word	0x00000000
        /*077c*/ 	.word	0x00000000
        /*0780*/ 	.short	0x010a
        /*0782*/ 	.byte	0xff
	.zero		1


	//   ....[105]....
        /*0784*/ 	.word	0x00005960
        /*0788*/ 	.word	0x00000000
        /*078c*/ 	.word	0x00000110
        /*0790*/ 	.short	0x010a
        /*0792*/ 	.byte	0xff
	.zero		1


	//   ....[106]....
        /*0794*/ 	.word	0x00005a30
        /*0798*/ 	.word	0x00000000
        /*079c*/ 	.word	0x00000000
        /*07a0*/ 	.short	0x0101
        /*07a2*/ 	.byte	0xff
	.zero		1


	//   ....[107]....
        /*07a4*/ 	.word	0x00006640
        /*07a8*/ 	.word	0x00000002
        /*07ac*/ 	.word	0x000000d0
        /*07b0*/ 	.short	0x010a
        /*07b2*/ 	.byte	0xff
	.zero		1


	//   ....[108]....
        /*07b4*/ 	.word	0x00006680
        /*07b8*/ 	.word	0x0000001b
        /*07bc*/ 	.word	0x00000130
        /*07c0*/ 	.short	0x010a
        /*07c2*/ 	.byte	0xff
	.zero		1


	//   ....[109]....
        /*07c4*/ 	.word	0x00006770
        /*07c8*/ 	.word	0x00000002
        /*07cc*/ 	.word	0x000000d0
        /*07d0*/ 	.short	0x010a
        /*07d2*/ 	.byte	0xff
	.zero		1


	//   ....[110]....
        /*07d4*/ 	.word	0x00006900
        /*07d8*/ 	.word	0x0000001b
        /*07dc*/ 	.word	0x00000130
        /*07e0*/ 	.short	0x010a
        /*07e2*/ 	.byte	0xff
	.zero		1


	//   ....[111]....
        /*07e4*/ 	.word	0x000070d0
        /*07e8*/ 	.word	0x00000000
        /*07ec*/ 	.word	0x00000000
        /*07f0*/ 	.short	0x0101
        /*07f2*/ 	.byte	0xff
	.zero		1


	//   ....[112]....
        /*07f4*/ 	.word	0x000070e0
        /*07f8*/ 	.word	0x00000002
        /*07fc*/ 	.word	0x000000d0
        /*0800*/ 	.short	0x010a
        /*0802*/ 	.byte	0xff
	.zero		1


	//   ....[113]....
        /*0804*/ 	.word	0x000071a0
        /*0808*/ 	.word	0x00000002
        /*080c*/ 	.word	0x000000d0
        /*0810*/ 	.short	0x010a
        /*0812*/ 	.byte	0xff
	.zero		1


	//   ....[114]....
        /*0814*/ 	.word	0x00007540
        /*0818*/ 	.word	0x000000ff
        /*081c*/ 	.word	0x00000000
        /*0820*/ 	.short	0x0101
        /*0822*/ 	.byte	0x04
	.zero		1


	//   ....[115]....
        /*0824*/ 	.word	0x00007aa0
        /*0828*/ 	.word	0x00000000
        /*082c*/ 	.word	0x00000000
        /*0830*/ 	.short	0x0101
        /*0832*/ 	.byte	0xff
	.zero		1


	//   ....[116]....
        /*0834*/ 	.word	0x00007d50
        /*0838*/ 	.word	0x000000ff
        /*083c*/ 	.word	0x00000000
        /*0840*/ 	.short	0x0101
        /*0842*/ 	.byte	0x04
	.zero		1


	//   ....[117]....
        /*0844*/ 	.word	0x00007d70
        /*0848*/ 	.word	0x00000000
        /*084c*/ 	.word	0x00000180
        /*0850*/ 	.short	0x010a
        /*0852*/ 	.byte	0xff
	.zero		1


	//   ....[118]....
        /*0854*/ 	.word	0x00007dd0
        /*0858*/ 	.word	0x00000000
        /*085c*/ 	.word	0x00000068
        /*0860*/ 	.short	0x010a
        /*0862*/ 	.byte	0xff
	.zero		1


	//   ....[119]....
        /*0864*/ 	.word	0x00007e30
        /*0868*/ 	.word	0x00000000
        /*086c*/ 	.word	0x00000068
        /*0870*/ 	.short	0x010a
        /*0872*/ 	.byte	0xff
	.zero		1


	//   ....[120]....
        /*0874*/ 	.word	0x00007e80
        /*0878*/ 	.word	0x00000003
        /*087c*/ 	.word	0x00000110
        /*0880*/ 	.short	0x010a
        /*0882*/ 	.byte	0xff
	.zero		1


	//   ....[121]....
        /*0884*/ 	.word	0x00007ee0
        /*0888*/ 	.word	0x00000000
        /*088c*/ 	.word	0x00000000
        /*0890*/ 	.short	0x010a
        /*0892*/ 	.byte	0xff
	.zero		1


	//   ....[122]....
        /*0894*/ 	.word	0x00007f40
        /*0898*/ 	.word	0x00000000
        /*089c*/ 	.word	0x00000000
        /*08a0*/ 	.short	0x010a
        /*08a2*/ 	.byte	0xff
	.zero		1


	//   ....[123]....
        /*08a4*/ 	.word	0x00007fa0
        /*08a8*/ 	.word	0x00000000
        /*08ac*/ 	.word	0x00000000
        /*08b0*/ 	.short	0x010a
        /*08b2*/ 	.byte	0xff
	.zero		1


	//   ....[124]....
        /*08b4*/ 	.word	0x00008000
        /*08b8*/ 	.word	0x00000000
        /*08bc*/ 	.word	0x00000000
        /*08c0*/ 	.short	0x010a
        /*08c2*/ 	.byte	0xff
	.zero		1


	//   ....[125]....
        /*08c4*/ 	.word	0x00008060
        /*08c8*/ 	.word	0x00000000
        /*08cc*/ 	.word	0x00000000
        /*08d0*/ 	.short	0x010a
        /*08d2*/ 	.byte	0xff
	.zero		1


	//   ....[126]....
        /*08d4*/ 	.word	0x000080c0
        /*08d8*/ 	.word	0x00000000
        /*08dc*/ 	.word	0x00000000
        /*08e0*/ 	.short	0x010a
        /*08e2*/ 	.byte	0xff
	.zero		1


	//   ....[127]....
        /*08e4*/ 	.word	0x00008120
        /*08e8*/ 	.word	0x00000000
        /*08ec*/ 	.word	0x00000000
        /*08f0*/ 	.short	0x010a
        /*08f2*/ 	.byte	0xff
	.zero		1


	//   ....[128]....
        /*08f4*/ 	.word	0x00008180
        /*08f8*/ 	.word	0x00000000
        /*08fc*/ 	.word	0x00000000
        /*0900*/ 	.short	0x010a
        /*0902*/ 	.byte	0xff
	.zero		1


	//   ....[129]....
        /*0904*/ 	.word	0x000081e0
        /*0908*/ 	.word	0x00000000
        /*090c*/ 	.word	0x00000000
        /*0910*/ 	.short	0x010a
        /*0912*/ 	.byte	0xff
	.zero		1


	//   ....[130]....
        /*0914*/ 	.word	0x00008240
        /*0918*/ 	.word	0x00000000
        /*091c*/ 	.word	0x00000000
        /*0920*/ 	.short	0x010a
        /*0922*/ 	.byte	0xff
	.zero		1


	//   ....[131]....
        /*0924*/ 	.word	0x000082a0
        /*0928*/ 	.word	0x00000000
        /*092c*/ 	.word	0x00000000
        /*0930*/ 	.short	0x010a
        /*0932*/ 	.byte	0xff
	.zero		1


	//   ....[132]....
        /*0934*/ 	.word	0x00008300
        /*0938*/ 	.word	0x00000000
        /*093c*/ 	.word	0x00000000
        /*0940*/ 	.short	0x010a
        /*0942*/ 	.byte	0xff
	.zero		1


	//   ....[133]....
        /*0944*/ 	.word	0x00008350
        /*0948*/ 	.word	0x00000002
        /*094c*/ 	.word	0x00000170
        /*0950*/ 	.short	0x010a
        /*0952*/ 	.byte	0xff
	.zero		1


	//   ....[134]....
        /*0954*/ 	.word	0x000083b0
        /*0958*/ 	.word	0x00000002
        /*095c*/ 	.word	0x00000120
        /*0960*/ 	.short	0x010a
        /*0962*/ 	.byte	0xff
	.zero		1


	//   ....[135]....
        /*0964*/ 	.word	0x00008400
        /*0968*/ 	.word	0x00000002
        /*096c*/ 	.word	0x00000110
        /*0970*/ 	.short	0x010a
        /*0972*/ 	.byte	0xff
	.zero		1


	//   ....[136]....
        /*0974*/ 	.word	0x00008460
        /*0978*/ 	.word	0x00000000
        /*097c*/ 	.word	0x00000120
        /*0980*/ 	.short	0x010a
        /*0982*/ 	.byte	0xff
	.zero		1


	//   ....[137]....
        /*0984*/ 	.word	0x000084b0
        /*0988*/ 	.word	0x00000000
        /*098c*/ 	.word	0x00000110
        /*0990*/ 	.short	0x010a
        /*0992*/ 	.byte	0xff
	.zero		1


	//   ....[138]....
        /*0994*/ 	.word	0x00008510
        /*0998*/ 	.word	0x00000002
        /*099c*/ 	.word	0x00000150
        /*09a0*/ 	.short	0x010a
        /*09a2*/ 	.byte	0xff
	.zero		1


	//   ....[139]....
        /*09a4*/ 	.word	0x00008570
        /*09a8*/ 	.word	0x00000000
        /*09ac*/ 	.word	0x00000000
        /*09b0*/ 	.short	0x010a
        /*09b2*/ 	.byte	0xff
	.zero		1


	//   ....[140]....
        /*09b4*/ 	.word	0x000085d0
        /*09b8*/ 	.word	0x00000000
        /*09bc*/ 	.word	0x00000000
        /*09c0*/ 	.short	0x010a
        /*09c2*/ 	.byte	0xff
	.zero		1


	//   ....[141]....
        /*09c4*/ 	.word	0x00008630
        /*09c8*/ 	.word	0x00000000
        /*09cc*/ 	.word	0x00000000
        /*09d0*/ 	.short	0x010a
        /*09d2*/ 	.byte	0xff
	.zero		1


	//   ....[142]....
        /*09d4*/ 	.word	0x00008690
        /*09d8*/ 	.word	0x00000000
        /*09dc*/ 	.word	0x00000000
        /*09e0*/ 	.short	0x010a
        /*09e2*/ 	.byte	0xff
	.zero		1


	//   ....[143]....
        /*09e4*/ 	.word	0x000086f0
        /*09e8*/ 	.word	0x00000000
        /*09ec*/ 	.word	0x00000000
        /*09f0*/ 	.short	0x010a
        /*09f2*/ 	.byte	0xff
	.zero		1


	//   ....[144]....
        /*09f4*/ 	.word	0x00008740
        /*09f8*/ 	.word	0x00000008
        /*09fc*/ 	.word	0x00000110
        /*0a00*/ 	.short	0x010a
        /*0a02*/ 	.byte	0xff
	.zero		1


	//   ....[145]....
        /*0a04*/ 	.word	0x000087a0
        /*0a08*/ 	.word	0x00000000
        /*0a0c*/ 	.word	0x00000108
        /*0a10*/ 	.short	0x010a
        /*0a12*/ 	.byte	0xff
	.zero		1


	//   ....[146]....
        /*0a14*/ 	.word	0x00008800
        /*0a18*/ 	.word	0x00000000
        /*0a1c*/ 	.word	0x000000e8
        /*0a20*/ 	.short	0x010a
        /*0a22*/ 	.byte	0xff
	.zero		1


	//   ....[147]....
        /*0a24*/ 	.word	0x00008860
        /*0a28*/ 	.word	0x00000002
        /*0a2c*/ 	.word	0x000000e8
        /*0a30*/ 	.short	0x010a
        /*0a32*/ 	.byte	0xff
	.zero		1


	//   ....[148]....
        /*0a34*/ 	.word	0x000088c0
        /*0a38*/ 	.word	0x00000000
        /*0a3c*/ 	.word	0x00000000
        /*0a40*/ 	.short	0x010a
        /*0a42*/ 	.byte	0xff
	.zero		1


	//   ....[149]....
        /*0a44*/ 	.word	0x00008920
        /*0a48*/ 	.word	0x00000000
        /*0a4c*/ 	.word	0x00000000
        /*0a50*/ 	.short	0x010a
        /*0a52*/ 	.byte	0xff
	.zero		1


	//   ....[150]....
        /*0a54*/ 	.word	0x00008970
        /*0a58*/ 	.word	0x00000000
        /*0a5c*/ 	.word	0x00000110
        /*0a60*/ 	.short	0x010a
        /*0a62*/ 	.byte	0xff
	.zero		1


	//   ....[151]....
        /*0a64*/ 	.word	0x000089c0
        /*0a68*/ 	.word	0x00000002
        /*0a6c*/ 	.word	0x000000d0
        /*0a70*/ 	.short	0x010a
        /*0a72*/ 	.byte	0xff
	.zero		1


	//   ....[152]....
        /*0a74*/ 	.word	0x00008a10
        /*0a78*/ 	.word	0x0000001b
        /*0a7c*/ 	.word	0x00000130
        /*0a80*/ 	.short	0x010a
        /*0a82*/ 	.byte	0xff
	.zero		1


	//   ....[153]....
        /*0a84*/ 	.word	0x00008a60
        /*0a88*/ 	.word	0x00000002
        /*0a8c*/ 	.word	0x000000d0
        /*0a90*/ 	.short	0x010a
        /*0a92*/ 	.byte	0xff
	.zero		1


	//----- nvinfo : EIATTR_NUM_MBARRIERS
	.align		4
.L_47:
        /*0a94*/ 	.byte	0x03, 0x38
        /*0a96*/ 	.short	0x0032


	//----- nvinfo : EIATTR_EXIT_INSTR_OFFSETS
	.align		4
        /*0a98*/ 	.byte	0x04, 0x1c
        /*0a9a*/ 	.short	(.L_49 - .L_48)


	//   ....[0]....
.L_48:
        /*0a9c*/ 	.word	0x000030d0


	//   ....[1]....
        /*0aa0*/ 	.word	0x000035c0


	//   ....[2]....
        /*0aa4*/ 	.word	0x00003620


	//   ....[3]....
        /*0aa8*/ 	.word	0x00004590


	//   ....[4]....
        /*0aac*/ 	.word	0x00005630


	//   ....[5]....
        /*0ab0*/ 	.word	0x00005670


	//   ....[6]....
        /*0ab4*/ 	.word	0x00007c40


	//   ....[7]....
        /*0ab8*/ 	.word	0x00007cc0


	//   ....[8]....
        /*0abc*/ 	.word	0x00007cf0


	//   ....[9]....
        /*0ac0*/ 	.word	0x00007d60


	//----- nvinfo : EIATTR_MAX_THREADS
	.align		4
.L_49:
        /*0ac4*/ 	.byte	0x04, 0x05
        /*0ac6*/ 	.short	(.L_51 - .L_50)
.L_50:
        /*0ac8*/ 	.word	0x00000100
        /*0acc*/ 	.word	0x00000001
        /*0ad0*/ 	.word	0x00000001


	//----- nvinfo : EIATTR_CRS_STACK_SIZE
	.align		4
.L_51:
        /*0ad4*/ 	.byte	0x04, 0x1e
        /*0ad6*/ 	.short	(.L_53 - .L_52)
.L_52:
        /*0ad8*/ 	.word	0x00000000


	//----- nvinfo : EIATTR_CBANK_PARAM_SIZE
	.align		4
.L_53:
        /*0adc*/ 	.byte	0x03, 0x19
        /*0ade*/ 	.short	0x0800


	//----- nvinfo : EIATTR_PARAM_CBANK
	.align		4
        /*0ae0*/ 	.byte	0x04, 0x0a
        /*0ae2*/ 	.short	(.L_55 - .L_54)
	.align		4
.L_54:
        /*0ae4*/ 	.word	index@(.nv.constant0._ZN7cutlass13device_kernelINS_4gemm6kernel13GemmUniversalIN4cute5tupleIJiiiiEEENS1_10collective13CollectiveMmaINS1_35MainloopSm100TmaUmmaWarpSpecializedILi13ELi2ELi4ENS5_IJNS4_1CILi8EEENSA_ILi1EEESC_EEEEENS5_IJNSA_ILi64EEESF_SF_EEENS_10bfloat16_tENS5_IJlSC_lEEESH_SI_NS4_8TiledMMAINS4_8MMA_AtomIJNS4_20SM100_MMA_F16BF16_SSISH_SH_fLi64ELi64ELNS4_4UMMA5MajorE0ELSN_0ELNSM_7ScaleInE0ELSO_0EEEEEENS4_6LayoutINS5_IJSC_SC_SC_EEENS5_IJNSA_ILi0EEEST_ST_EEEEENS5_IJNS4_10UnderscoreESW_SW_EEEEENS4_13SM90_TMA_LOADENS4_14ComposedLayoutINS4_7SwizzleILi3ELi4ELi3EEENS4_18smem_ptr_flag_bitsILi16EEENSR_INS5_IJSB_SF_EEENS5_IJSF_SC_EEEEEEEvNS4_8identityENS4_23SM90_TMA_LOAD_MULTICASTES18_vS19_EENS_8epilogue10collective18CollectiveEpilogueINS1C_23Sm100TmaWarpSpecializedILi3ELi2ELi16ELb1ELb0EEEJSG_NS5_IJNSR_ISF_SC_EENSR_INSA_ILi32EEESC_EEEEESH_SI_SH_SI_NS1C_6fusion15FusionCallbacksIS1G_NS1L_17LinearCombinationISH_fSH_fLNS_15FloatRoundStyleE2EEESG_S1K_JEEENS4_5SM1004TMEM4LOAD26SM100_TMEM_LOAD_16dp256b4xESZ_NS10_INS11_ILi2ELi4ELi3EEES14_NSR_INS5_IJSB_S1I_EEENS5_IJS1I_SC_EEEEEEENS4_17SM75_U32x4_LDSM_NENS4_14SM90_TMA_STOREES1Z_NS4_17SM90_U32x4_STSM_NENS4_39AutoVectorizingCopyWithAssumedAlignmentILi128EEEEEEvvEEEEvNT_6ParamsE)
        /*0ae8*/ 	.short	0x0380
        /*0aea*/ 	.short	0x0800


	//----- nvinfo : EIATTR_SW_WAR
	.align		4
.L_55:
        /*0aec*/ 	.byte	0x04, 0x36
        /*0aee*/ 	.short	(.L_57 - .L_56)
.L_56:
        /*0af0*/ 	.word	0x00000008
.L_57:


//--------------------- .nv.callgraph             --------------------------
	.section	.nv.callgraph,"",@"SHT_CUDA_CALLGRAPH"
	.align	4
	.sectionentsize	8
	.align		4
        /*0000*/ 	.word	0x00000000
	.align		4
        /*0004*/ 	.word	0xffffffff
	.align		4
        /*0008*/ 	.word	index@(_ZN7cutlass13device_kernelINS_4gemm6kernel13GemmUniversalIN4cute5tupleIJiiiiEEENS1_10collective13CollectiveMmaINS1_35MainloopSm100TmaUmmaWarpSpecializedILi13ELi2ELi4ENS5_IJNS4_1CILi8EEENSA_ILi1EEESC_EEEEENS5_IJNSA_ILi64EEESF_SF_EEENS_10bfloat16_tENS5_IJlSC_lEEESH_SI_NS4_8TiledMMAINS4_8MMA_AtomIJNS4_20SM100_MMA_F16BF16_SSISH_SH_fLi64ELi64ELNS4_4UMMA5MajorE0ELSN_0ELNSM_7ScaleInE0ELSO_0EEEEEENS4_6LayoutINS5_IJSC_SC_SC_EEENS5_IJNSA_ILi0EEEST_ST_EEEEENS5_IJNS4_10UnderscoreESW_SW_EEEEENS4_13SM90_TMA_LOADENS4_14ComposedLayoutINS4_7SwizzleILi3ELi4ELi3EEENS4_18smem_ptr_flag_bitsILi16EEENSR_INS5_IJSB_SF_EEENS5_IJSF_SC_EEEEEEEvNS4_8identityENS4_23SM90_TMA_LOAD_MULTICASTES18_vS19_EENS_8epilogue10collective18CollectiveEpilogueINS1C_23Sm100TmaWarpSpecializedILi3ELi2ELi16ELb1ELb0EEEJSG_NS5_IJNSR_ISF_SC_EENSR_INSA_ILi32EEESC_EEEEESH_SI_SH_SI_NS1C_6fusion15FusionCallbacksIS1G_NS1L_17LinearCombinationISH_fSH_fLNS_15FloatRoundStyleE2EEESG_S1K_JEEENS4_5SM1004TMEM4LOAD26SM100_TMEM_LOAD_16dp256b4xESZ_NS10_INS11_ILi2ELi4ELi3EEES14_NSR_INS5_IJSB_S1I_EEENS5_IJS1I_SC_EEEEEEENS4_17SM75_U32x4_LDSM_NENS4_14SM90_TMA_STOREES1Z_NS4_17SM90_U32x4_STSM_NENS4_39AutoVectorizingCopyWithAssumedAlignmentILi128EEEEEEvvEEEEvNT_6ParamsE)
	.align		4
        /*000c*/ 	.word	index@(__assertfail)
	.align		4
        /*0010*/ 	.word	0x00000000
	.align		4
        /*0014*/ 	.word	0xfffffffe
	.align		4
        /*0018*/ 	.word	0x00000000
	.align		4
        /*001c*/ 	.word	0xfffffffd
	.align		4
        /*0020*/ 	.word	0x00000000
	.align		4
        /*0024*/ 	.word	0xfffffffc


//--------------------- .nv.constant4             --------------------------
	.section	.nv.constant4,"a",@progbits
	.align	8
	.align		8
.nv.constant4:
        /*0000*/ 	.dword	__assertfail
	.align		8
        /*0008*/ 	.dword	__unnamed_1
	.align		8
        /*0010*/ 	.dword	__unnamed_2
	.align		8
        /*0018*/ 	.dword	_ZN40_INTERNAL_10ec1baa_4_k_cu_5a0202cf_282944cuda3std3__45__cpo5beginE
	.align		8
        /*0020*/ 	.dword	_ZN40_INTERNAL_10ec1baa_4_k_cu_5a0202cf_282944cuda3std3__45__cpo3endE
	.align		8
        /*0028*/ 	.dword	_ZN40_INTERNAL_10ec1baa_4_k_cu_5a0202cf_282944cuda3std3__45__cpo6cbeginE
	.align		8
        /*0030*/ 	.dword	_ZN40_INTERNAL_10ec1baa_4_k_cu_5a0202cf_282944cuda3std3__45__cpo4cendE
	.align		8
        /*0038*/ 	.dword	_ZN40_INTERNAL_10ec1baa_4_k_cu_5a0202cf_282944cuda3std3__442_GLOBAL__N__10ec1baa_4_k_cu_5a0202cf_282946ignoreE
	.align		8
        /*0040*/ 	.dword	_ZN40_INTERNAL_10ec1baa_4_k_cu_5a0202cf_282944cuda3std3__419piecewise_constructE
	.align		8
        /*0048*/ 	.dword	_ZN40_INTERNAL_10ec1baa_4_k_cu_5a0202cf_282944cuda3std3__48in_placeE
	.align		8
        /*0050*/ 	.dword	_ZN40_INTERNAL_10ec1baa_4_k_cu_5a0202cf_282944cuda3std6ranges3__45__cpo4swapE
	.align		8
        /*0058*/ 	.dword	_ZN40_INTERNAL_10ec1baa_4_k_cu_5a0202cf_282944cuda3std6ranges3__45__cpo9iter_moveE
	.align		8
        /*0060*/ 	.dword	_ZN40_INTERNAL_10ec1baa_4_k_cu_5a0202cf_282944cute7productE
	.align		8
        /*0068*/ 	.dword	_ZN40_INTERNAL_10ec1baa_4_k_cu_5a0202cf_282944cute1_E
	.align		8
        /*0070*/ 	.dword	$str$25
	.align		8
        /*0078*/ 	.dword	$str$26
	.align		8
        /*0080*/ 	.dword	$str$27
	.align		8
        /*0088*/ 	.dword	$str$28


//--------------------- .text._ZN7cutlass13device_kernelINS_4gemm6kernel13GemmUniversalIN4cute5tupleIJiiiiEEENS1_10collective13CollectiveMmaINS1_35MainloopSm100TmaUmmaWarpSpecializedILi13ELi2ELi4ENS5_IJNS4_1CILi8EEENSA_ILi1EEESC_EEEEENS5_IJNSA_ILi64EEESF_SF_EEENS_10bfloat16_tENS5_IJlSC_lEEESH_SI_NS4_8TiledMMAINS4_8MMA_AtomIJNS4_20SM100_MMA_F16BF16_SSISH_SH_fLi64ELi64ELNS4_4UMMA5MajorE0ELSN_0ELNSM_7ScaleInE0ELSO_0EEEEEENS4_6LayoutINS5_IJSC_SC_SC_EEENS5_IJNSA_ILi0EEEST_ST_EEEEENS5_IJNS4_10UnderscoreESW_SW_EEEEENS4_13SM90_TMA_LOADENS4_14ComposedLayoutINS4_7SwizzleILi3ELi4ELi3EEENS4_18smem_ptr_flag_bitsILi16EEENSR_INS5_IJSB_SF_EEENS5_IJSF_SC_EEEEEEEvNS4_8identityENS4_23SM90_TMA_LOAD_MULTICASTES18_vS19_EENS_8epilogue10collective18CollectiveEpilogueINS1C_23Sm100TmaWarpSpecializedILi3ELi2ELi16ELb1ELb0EEEJSG_NS5_IJNSR_ISF_SC_EENSR_INSA_ILi32EEESC_EEEEESH_SI_SH_SI_NS1C_6fusion15FusionCallbacksIS1G_NS1L_17LinearCombinationISH_fSH_fLNS_15FloatRoundStyleE2EEESG_S1K_JEEENS4_5SM1004TMEM4LOAD26SM100_TMEM_LOAD_16dp256b4xESZ_NS10_INS11_ILi2ELi4ELi3EEES14_NSR_INS5_IJSB_S1I_EEENS5_IJS1I_SC_EEEEEEENS4_17SM75_U32x4_LDSM_NENS4_14SM90_TMA_STOREES1Z_NS4_17SM90_U32x4_STSM_NENS4_39AutoVectorizingCopyWithAssumedAlignmentILi128EEEEEEvvEEEEvNT_6ParamsE --------------------------
	.section	.text._ZN7cutlass13device_kernelINS_4gemm6kernel13GemmUniversalIN4cute5tupleIJiiiiEEENS1_10collective13CollectiveMmaINS1_35MainloopSm100TmaUmmaWarpSpecializedILi13ELi2ELi4ENS5_IJNS4_1CILi8EEENSA_ILi1EEESC_EEEEENS5_IJNSA_ILi64EEESF_SF_EEENS_10bfloat16_tENS5_IJlSC_lEEESH_SI_NS4_8TiledMMAINS4_8MMA_AtomIJNS4_20SM100_MMA_F16BF16_SSISH_SH_fLi64ELi64ELNS4_4UMMA5MajorE0ELSN_0ELNSM_7ScaleInE0ELSO_0EEEEEENS4_6LayoutINS5_IJSC_SC_SC_EEENS5_IJNSA_ILi0EEEST_ST_EEEEENS5_IJNS4_10UnderscoreESW_SW_EEEEENS4_13SM90_TMA_LOADENS4_14ComposedLayoutINS4_7SwizzleILi3ELi4ELi3EEENS4_18smem_ptr_flag_bitsILi16EEENSR_INS5_IJSB_SF_EEENS5_IJSF_SC_EEEEEEEvNS4_8identityENS4_23SM90_TMA_LOAD_MULTICASTES18_vS19_EENS_8epilogue10collective18CollectiveEpilogueINS1C_23Sm100TmaWarpSpecializedILi3ELi2ELi16ELb1ELb0EEEJSG_NS5_IJNSR_ISF_SC_EENSR_INSA_ILi32EEESC_EEEEESH_SI_SH_SI_NS1C_6fusion15FusionCallbacksIS1G_NS1L_17LinearCombinationISH_fSH_fLNS_15FloatRoundStyleE2EEESG_S1K_JEEENS4_5SM1004TMEM4LOAD26SM100_TMEM_LOAD_16dp256b4xESZ_NS10_INS11_ILi2ELi4ELi3EEES14_NSR_INS5_IJSB_S1I_EEENS5_IJS1I_SC_EEEEEEENS4_17SM75_U32x4_LDSM_NENS4_14SM90_TMA_STOREES1Z_NS4_17SM90_U32x4_STSM_NENS4_39AutoVectorizingCopyWithAssumedAlignmentILi128EEEEEEvvEEEEvNT_6ParamsE,"ax",@progbits
	.align	128
.text._ZN7cutlass13device_kernelINS_4gemm6kernel13GemmUniversalIN4cute5tupleIJiiiiEEENS1_10collective13CollectiveMmaINS1_35MainloopSm100TmaUmmaWarpSpecializedILi13ELi2ELi4ENS5_IJNS4_1CILi8EEENSA_ILi1EEESC_EEEEENS5_IJNSA_ILi64EEESF_SF_EEENS_10bfloat16_tENS5_IJlSC_lEEESH_SI_NS4_8TiledMMAINS4_8MMA_AtomIJNS4_20SM100_MMA_F16BF16_SSISH_SH_fLi64ELi64ELNS4_4UMMA5MajorE0ELSN_0ELNSM_7ScaleInE0ELSO_0EEEEEENS4_6LayoutINS5_IJSC_SC_SC_EEENS5_IJNSA_ILi0EEEST_ST_EEEEENS5_IJNS4_10UnderscoreESW_SW_EEEEENS4_13SM90_TMA_LOADENS4_14ComposedLayoutINS4_7SwizzleILi3ELi4ELi3EEENS4_18smem_ptr_flag_bitsILi16EEENSR_INS5_IJSB_SF_EEENS5_IJSF_SC_EEEEEEEvNS4_8identityENS4_23SM90_TMA_LOAD_MULTICASTES18_vS19_EENS_8epilogue10collective18CollectiveEpilogueINS1C_23Sm100TmaWarpSpecializedILi3ELi2ELi16ELb1ELb0EEEJSG_NS5_IJNSR_ISF_SC_EENSR_INSA_ILi32EEESC_EEEEESH_SI_SH_SI_NS1C_6fusion15FusionCallbacksIS1G_NS1L_17LinearCombinationISH_fSH_fLNS_15FloatRoundStyleE2EEESG_S1K_JEEENS4_5SM1004TMEM4LOAD26SM100_TMEM_LOAD_16dp256b4xESZ_NS10_INS11_ILi2ELi4ELi3EEES14_NSR_INS5_IJSB_S1I_EEENS5_IJS1I_SC_EEEEEEENS4_17SM75_U32x4_LDSM_NENS4_14SM90_TMA_STOREES1Z_NS4_17SM90_U32x4_STSM_NENS4_39AutoVectorizingCopyWithAssumedAlignmentILi128EEEEEEvvEEEEvNT_6ParamsE:
        .type           _ZN7cutlass13device_kernelINS_4gemm6kernel13GemmUniversalIN4cute5tupleIJiiiiEEENS1_10collective13CollectiveMmaINS1_35MainloopSm100TmaUmmaWarpSpecializedILi13ELi2ELi4ENS5_IJNS4_1CILi8EEENSA_ILi1EEESC_EEEEENS5_IJNSA_ILi64EEESF_SF_EEENS_10bfloat16_tENS5_IJlSC_lEEESH_SI_NS4_8TiledMMAINS4_8MMA_AtomIJNS4_20SM100_MMA_F16BF16_SSISH_SH_fLi64ELi64ELNS4_4UMMA5MajorE0ELSN_0ELNSM_7ScaleInE0ELSO_0EEEEEENS4_6LayoutINS5_IJSC_SC_SC_EEENS5_IJNSA_ILi0EEEST_ST_EEEEENS5_IJNS4_10UnderscoreESW_SW_EEEEENS4_13SM90_TMA_LOADENS4_14ComposedLayoutINS4_7SwizzleILi3ELi4ELi3EEENS4_18smem_ptr_flag_bitsILi16EEENSR_INS5_IJSB_SF_EEENS5_IJSF_SC_EEEEEEEvNS4_8identityENS4_23SM90_TMA_LOAD_MULTICASTES18_vS19_EENS_8epilogue10collective18CollectiveEpilogueINS1C_23Sm100TmaWarpSpecializedILi3ELi2ELi16ELb1ELb0EEEJSG_NS5_IJNSR_ISF_SC_EENSR_INSA_ILi32EEESC_EEEEESH_SI_SH_SI_NS1C_6fusion15FusionCallbacksIS1G_NS1L_17LinearCombinationISH_fSH_fLNS_15FloatRoundStyleE2EEESG_S1K_JEEENS4_5SM1004TMEM4LOAD26SM100_TMEM_LOAD_16dp256b4xESZ_NS10_INS11_ILi2ELi4ELi3EEES14_NSR_INS5_IJSB_S1I_EEENS5_IJS1I_SC_EEEEEEENS4_17SM75_U32x4_LDSM_NENS4_14SM90_TMA_STOREES1Z_NS4_17SM90_U32x4_STSM_NENS4_39AutoVectorizingCopyWithAssumedAlignmentILi128EEEEEEvvEEEEvNT_6ParamsE,@function
        .size           _ZN7cutlass13device_kernelINS_4gemm6kernel13GemmUniversalIN4cute5tupleIJiiiiEEENS1_10collective13CollectiveMmaINS1_35MainloopSm100TmaUmmaWarpSpecializedILi13ELi2ELi4ENS5_IJNS4_1CILi8EEENSA_ILi1EEESC_EEEEENS5_IJNSA_ILi64EEESF_SF_EEENS_10bfloat16_tENS5_IJlSC_lEEESH_SI_NS4_8TiledMMAINS4_8MMA_AtomIJNS4_20SM100_MMA_F16BF16_SSISH_SH_fLi64ELi64ELNS4_4UMMA5MajorE0ELSN_0ELNSM_7ScaleInE0ELSO_0EEEEEENS4_6LayoutINS5_IJSC_SC_SC_EEENS5_IJNSA_ILi0EEEST_ST_EEEEENS5_IJNS4_10UnderscoreESW_SW_EEEEENS4_13SM90_TMA_LOADENS4_14ComposedLayoutINS4_7SwizzleILi3ELi4ELi3EEENS4_18smem_ptr_flag_bitsILi16EEENSR_INS5_IJSB_SF_EEENS5_IJSF_SC_EEEEEEEvNS4_8identityENS4_23SM90_TMA_LOAD_MULTICASTES18_vS19_EENS_8epilogue10collective18CollectiveEpilogueINS1C_23Sm100TmaWarpSpecializedILi3ELi2ELi16ELb1ELb0EEEJSG_NS5_IJNSR_ISF_SC_EENSR_INSA_ILi32EEESC_EEEEESH_SI_SH_SI_NS1C_6fusion15FusionCallbacksIS1G_NS1L_17LinearCombinationISH_fSH_fLNS_15FloatRoundStyleE2EEESG_S1K_JEEENS4_5SM1004TMEM4LOAD26SM100_TMEM_LOAD_16dp256b4xESZ_NS10_INS11_ILi2ELi4ELi3EEES14_NSR_INS5_IJSB_S1I_EEENS5_IJS1I_SC_EEEEEEENS4_17SM75_U32x4_LDSM_NENS4_14SM90_TMA_STOREES1Z_NS4_17SM90_U32x4_STSM_NENS4_39AutoVectorizingCopyWithAssumedAlignmentILi128EEEEEEvvEEEEvNT_6ParamsE,(.L_x_189 - _ZN7cutlass13device_kernelINS_4gemm6kernel13GemmUniversalIN4cute5tupleIJiiiiEEENS1_10collective13CollectiveMmaINS1_35MainloopSm100TmaUmmaWarpSpecializedILi13ELi2ELi4ENS5_IJNS4_1CILi8EEENSA_ILi1EEESC_EEEEENS5_IJNSA_ILi64EEESF_SF_EEENS_10bfloat16_tENS5_IJlSC_lEEESH_SI_NS4_8TiledMMAINS4_8MMA_AtomIJNS4_20SM100_MMA_F16BF16_SSISH_SH_fLi64ELi64ELNS4_4UMMA5MajorE0ELSN_0ELNSM_7ScaleInE0ELSO_0EEEEEENS4_6LayoutINS5_IJSC_SC_SC_EEENS5_IJNSA_ILi0EEEST_ST_EEEEENS5_IJNS4_10UnderscoreESW_SW_EEEEENS4_13SM90_TMA_LOADENS4_14ComposedLayoutINS4_7SwizzleILi3ELi4ELi3EEENS4_18smem_ptr_flag_bitsILi16EEENSR_INS5_IJSB_SF_EEENS5_IJSF_SC_EEEEEEEvNS4_8identityENS4_23SM90_TMA_LOAD_MULTICASTES18_vS19_EENS_8epilogue10collective18CollectiveEpilogueINS1C_23Sm100TmaWarpSpecializedILi3ELi2ELi16ELb1ELb0EEEJSG_NS5_IJNSR_ISF_SC_EENSR_INSA_ILi32EEESC_EEEEESH_SI_SH_SI_NS1C_6fusion15FusionCallbacksIS1G_NS1L_17LinearCombinationISH_fSH_fLNS_15FloatRoundStyleE2EEESG_S1K_JEEENS4_5SM1004TMEM4LOAD26SM100_TMEM_LOAD_16dp256b4xESZ_NS10_INS11_ILi2ELi4ELi3EEES14_NSR_INS5_IJSB_S1I_EEENS5_IJS1I_SC_EEEEEEENS4_17SM75_U32x4_LDSM_NENS4_14SM90_TMA_STOREES1Z_NS4_17SM90_U32x4_STSM_NENS4_39AutoVectorizingCopyWithAssumedAlignmentILi128EEEEEEvvEEEEvNT_6ParamsE)
        .other          _ZN7cutlass13device_kernelINS_4gemm6kernel13GemmUniversalIN4cute5tupleIJiiiiEEENS1_10collective13CollectiveMmaINS1_35MainloopSm100TmaUmmaWarpSpecializedILi13ELi2ELi4ENS5_IJNS4_1CILi8EEENSA_ILi1EEESC_EEEEENS5_IJNSA_ILi64EEESF_SF_EEENS_10bfloat16_tENS5_IJlSC_lEEESH_SI_NS4_8TiledMMAINS4_8MMA_AtomIJNS4_20SM100_MMA_F16BF16_SSISH_SH_fLi64ELi64ELNS4_4UMMA5MajorE0ELSN_0ELNSM_7ScaleInE0ELSO_0EEEEEENS4_6LayoutINS5_IJSC_SC_SC_EEENS5_IJNSA_ILi0EEEST_ST_EEEEENS5_IJNS4_10UnderscoreESW_SW_EEEEENS4_13SM90_TMA_LOADENS4_14ComposedLayoutINS4_7SwizzleILi3ELi4ELi3EEENS4_18smem_ptr_flag_bitsILi16EEENSR_INS5_IJSB_SF_EEENS5_IJSF_SC_EEEEEEEvNS4_8identityENS4_23SM90_TMA_LOAD_MULTICASTES18_vS19_EENS_8epilogue10collective18CollectiveEpilogueINS1C_23Sm100TmaWarpSpecializedILi3ELi2ELi16ELb1ELb0EEEJSG_NS5_IJNSR_ISF_SC_EENSR_INSA_ILi32EEESC_EEEEESH_SI_SH_SI_NS1C_6fusion15FusionCallbacksIS1G_NS1L_17LinearCombinationISH_fSH_fLNS_15FloatRoundStyleE2EEESG_S1K_JEEENS4_5SM1004TMEM4LOAD26SM100_TMEM_LOAD_16dp256b4xESZ_NS10_INS11_ILi2ELi4ELi3EEES14_NSR_INS5_IJSB_S1I_EEENS5_IJS1I_SC_EEEEEEENS4_17SM75_U32x4_LDSM_NENS4_14SM90_TMA_STOREES1Z_NS4_17SM90_U32x4_STSM_NENS4_39AutoVectorizingCopyWithAssumedAlignmentILi128EEEEEEvvEEEEvNT_6ParamsE,@"STO_CUDA_ENTRY STV_DEFAULT"
_ZN7cutlass13device_kernelINS_4gemm6kernel13GemmUniversalIN4cute5tupleIJiiiiEEENS1_10collective13CollectiveMmaINS1_35MainloopSm100TmaUmmaWarpSpecializedILi13ELi2ELi4ENS5_IJNS4_1CILi8EEENSA_ILi1EEESC_EEEEENS5_IJNSA_ILi64EEESF_SF_EEENS_10bfloat16_tENS5_IJlSC_lEEESH_SI_NS4_8TiledMMAINS4_8MMA_AtomIJNS4_20SM100_MMA_F16BF16_SSISH_SH_fLi64ELi64ELNS4_4UMMA5MajorE0ELSN_0ELNSM_7ScaleInE0ELSO_0EEEEEENS4_6LayoutINS5_IJSC_SC_SC_EEENS5_IJNSA_ILi0EEEST_ST_EEEEENS5_IJNS4_10UnderscoreESW_SW_EEEEENS4_13SM90_TMA_LOADENS4_14ComposedLayoutINS4_7SwizzleILi3ELi4ELi3EEENS4_18smem_ptr_flag_bitsILi16EEENSR_INS5_IJSB_SF_EEENS5_IJSF_SC_EEEEEEEvNS4_8identityENS4_23SM90_TMA_LOAD_MULTICASTES18_vS19_EENS_8epilogue10collective18CollectiveEpilogueINS1C_23Sm100TmaWarpSpecializedILi3ELi2ELi16ELb1ELb0EEEJSG_NS5_IJNSR_ISF_SC_EENSR_INSA_ILi32EEESC_EEEEESH_SI_SH_SI_NS1C_6fusion15FusionCallbacksIS1G_NS1L_17LinearCombinationISH_fSH_fLNS_15FloatRoundStyleE2EEESG_S1K_JEEENS4_5SM1004TMEM4LOAD26SM100_TMEM_LOAD_16dp256b4xESZ_NS10_INS11_ILi2ELi4ELi3EEES14_NSR_INS5_IJSB_S1I_EEENS5_IJS1I_SC_EEEEEEENS4_17SM75_U32x4_LDSM_NENS4_14SM90_TMA_STOREES1Z_NS4_17SM90_U32x4_STSM_NENS4_39AutoVectorizingCopyWithAssumedAlignmentILi128EEEEEEvvEEEEvNT_6ParamsE:
[----:B------:R-:W1:Y:S01]  /*0000*/  LDC R1, c[0x0][0x37c] ;  /* 0x0000df00ff017b82 */ /* 0x000e620000000800 */
[----:B------:R-:W2:Y:S01]  /*0010*/  S2R R55, SR_TID.X ;  /* 0x0000000000377919 */ /* 0x000ea20000002100 */
[----:B------:R-:W3:Y:S01]  /*0020*/  LDCU.64 UR8, c[0x0][0x890] ;  /* 0x00011200ff0877ac */ /* 0x000ee20008000a00 */
[----:B------:R-:W-:Y:S02]  /*0030*/  PRMT R45, RZ, 0x7610, R45 ;  /* 0x00007610ff2d7816 */ /* 0x000fe4000000002d */
[----:B------:R-:W-:Y:S01]  /*0040*/  ELECT P3, URZ, PT ;  /* 0x0000000000ff782f */ /* 0x000fe20003860000 */
[----:B---3--:R-:W-:-:S04]  /*0050*/  UISETP.NE.U32.AND UP0, UPT, UR8, URZ, UPT ;  /* 0x000000ff0800728c */ /* 0x008fc8000bf05070 */
[----:B------:R-:W-:Y:S01]  /*0060*/  UISETP.NE.AND.EX UP0, UPT, UR9, URZ, UPT, UP0 ;  /* 0x000000ff0900728c */ /* 0x000fe2000bf05300 */
[----:B--2---:R-:W-:-:S05]  /*0070*/  SHF.R.U32.HI R46, RZ, 0x5, R55 ;  /* 0x00000005ff2e7819 */ /* 0x004fca0000011637 */
[----:B------:R-:W2:Y:S02]  /*0080*/  SHFL.IDX PT, R0, R46, RZ, 0x1f ;  /* 0x00001fff2e007589 */ /* 0x000ea400000e0000 */
[----:B--2---:R-:W-:Y:S01]  /*0090*/  R2UR UR18, R0 ;  /* 0x00000000001272ca */ /* 0x004fe200000e0000 */
[----:B-1----:R-:W-:-:S14]  /*00a0*/  BRA.U UP0, `(.L_x_0) ;  /* 0x0000000100307547 */ /* 0x002fdc000b800000 */
[----:B------:R-:W1:Y:S02]  /*00b0*/  LDCU.64 UR4, c[0x0][0x888] ;  /* 0x00011100ff0477ac */ /* 0x000e640008000a00 */
[----:B-1----:R-:W-:-:S04]  /*00c0*/  UISETP.NE.U32.AND UP0, UPT, UR4, URZ, UPT ;  /* 0x000000ff0400728c */ /* 0x002fc8000bf05070 */
[----:B------:R-:W-:-:S09]  /*00d0*/  UISETP.NE.AND.EX UP0, UPT, UR5, URZ, UPT, UP0 ;  /* 0x000000ff0500728c */ /* 0x000fd2000bf05300 */
[----:B------:R-:W-:Y:S05]  /*00e0*/  BRA.U !UP0, `(.L_x_1) ;  /* 0x0000000108147547 */ /* 0x000fea000b800000 */
[----:B------:R-:W1:Y:S01]  /*00f0*/  LDC.64 R26, c[0x0][0x888] ;  /* 0x00022200ff1a7b82 */ /* 0x000e620000000a00 */
[----:B------:R-:W1:Y:S02]  /*0100*/  LDCU.64 UR4, c[0x0][0x358] ;  /* 0x00006b00ff0477ac */ /* 0x000e640008000a00 */
[----:B-1----:R1:W5:Y:S01]  /*0110*/  LDG.E R26, desc[UR4][R26.64] ;  /* 0x000000041a1a7981 */ /* 0x002362000c1e1900 */
[----:B------:R-:W-:Y:S01]  /*0120*/  HFMA2 R45, -RZ, RZ, 0, 5.9604644775390625e-08 ;  /* 0x00000001ff2d7431 */ /* 0x000fe200000001ff */
[----:B------:R-:W-:Y:S05]  /*0130*/  BRA `(.L_x_0) ;  /* 0x00000000000c7947 */ /* 0x000fea0003800000 */
.L_x_1:
[----:B------:R-:W1:Y:S01]  /*0140*/  LDCU UR4, c[0x0][0x880] ;  /* 0x00011000ff0477ac */ /* 0x000e620008000800 */
[----:B------:R-:W-:Y:S01]  /*0150*/  HFMA2 R45, -RZ, RZ, 0, 5.9604644775390625e-08 ;  /* 0x00000001ff2d7431 */ /* 0x000fe200000001ff */
[----:B-1----:R-:W-:-:S07]  /*0160*/  MOV R26, UR4 ;  /* 0x00000004001a7c02 */ /* 0x002fce0008000f00 */
.L_x_0:
[----:B------:R-:W2:Y:S02]  /*0170*/  LDCU.64 UR4, c[0x0][0x8b0] ;  /* 0x00011600ff0477ac */ /* 0x000ea40008000a00 */
[----:B--2---:R-:W-:-:S04]  /*0180*/  UISETP.NE.U32.AND UP0, UPT, UR4, URZ, UPT ;  /* 0x000000ff0400728c */ /* 0x004fc8000bf05070 */
[----:B------:R-:W-:-:S09]  /*0190*/  UISETP.NE.AND.EX UP0, UPT, UR5, URZ, UPT, UP0 ;  /* 0x000000ff0500728c */ /* 0x000fd2000bf05300 */
[----:B------:R-:W-:Y:S05]  /*01a0*/  BRA.U UP0, `(.L_x_2) ;  /* 0x0000000100287547 */ /* 0x000fea000b800000 */
[----:B------:R-:W2:Y:S02]  /*01b0*/  LDCU.64 UR4, c[0x0][0x8a8] ;  /* 0x00011500ff0477ac */ /* 0x000ea40008000a00 */
[----:B--2---:R-:W-:-:S04]  /*01c0*/  UISETP.NE.U32.AND UP0, UPT, UR4, URZ, UPT ;  /* 0x000000ff0400728c */ /* 0x004fc8000bf05070 */
[----:B------:R-:W-:-:S09]  /*01d0*/  UISETP.NE.AND.EX UP0, UPT, UR5, URZ, UPT, UP0 ;  /* 0x000000ff0500728c */ /* 0x000fd2000bf05300 */
[----:B------:R-:W-:Y:S05]  /*01e0*/  BRA.U !UP0, `(.L_x_3) ;  /* 0x0000000108107547 */ /* 0x000fea000b800000 */
[----:B------:R-:W2:Y:S01]  /*01f0*/  LDC.64 R24, c[0x0][0x8a8] ;  /* 0x00022a00ff187b82 */ /* 0x000ea20000000a00 */
[----:B------:R-:W2:Y:S02]  /*0200*/  LDCU.64 UR4, c[0x0][0x358] ;  /* 0x00006b00ff0477ac */ /* 0x000ea40008000a00 */
[----:B--2---:R2:W5:Y:S01]  /*0210*/  LDG.E R24, desc[UR4][R24.64] ;  /* 0x0000000418187981 */ /* 0x004562000c1e1900 */
[----:B------:R-:W-:Y:S05]  /*0220*/  BRA `(.L_x_2) ;  /* 0x0000000000087947 */ /* 0x000fea0003800000 */
.L_x_3:
[----:B------:R-:W2:Y:S02]  /*0230*/  LDCU UR4, c[0x0][0x8a0] ;  /* 0x00011400ff0477ac */ /* 0x000ea40008000800 */
[----:B--2---:R-:W-:Y:S02]  /*0240*/  MOV R24, UR4 ;  /* 0x0000000400187c02 */ /* 0x004fe40008000f00 */
.L_x_2:
[----:B------:R-:W-:Y:S01]  /*0250*/  IMAD.U32 R0, RZ, RZ, UR18 ;  /* 0x00000012ff007e24 */ /* 0x000fe2000f8e00ff */
[----:B------:R-:W-:Y:S04]  /*0260*/  BSSY.RECONVERGENT B0, `(.L_x_4) ;  /* 0x000000c000007945 */ /* 0x000fe80003800200 */
[C---:B------:R-:W-:Y:S02]  /*0270*/  ISETP.NE.OR P1, PT, R0.reuse, 0x1, !P3 ;  /* 0x000000010000780c */ /* 0x040fe40005f25670 */
[----:B------:R-:W-:-:S11]  /*0280*/  ISETP.NE.OR P0, PT, R0, 0x3, !P3 ;  /* 0x000000030000780c */ /* 0x000fd60005f05670 */
[----:B------:R-:W-:Y:S05]  /*0290*/  @P1 BRA `(.L_x_5) ;  /* 0x0000000000201947 */ /* 0x000fea0003800000 */
[----:B------:R-:W3:Y:S02]  /*02a0*/  LDCU.64 UR4, c[0x0][0x348] ;  /* 0x00006900ff0477ac */ /* 0x000ee40008000a00 */
[----:B---3--:R-:W-:Y:S02]  /*02b0*/  UIADD3 UR6, UP1, UPT, UR4, 0x80, URZ ;  /* 0x0000008004067890 */ /* 0x008fe4000ff3e0ff */
[----:B------:R-:W-:Y:S02]  /*02c0*/  UIADD3 UR4, UP0, UPT, UR4, 0x180, URZ ;  /* 0x0000018004047890 */ /* 0x000fe4000ff1e0ff */
[----:B------:R-:W-:Y:S02]  /*02d0*/  UIADD3.X UR7, UPT, UPT, URZ, UR5, URZ, UP1, !UPT ;  /* 0x00000005ff077290 */ /* 0x000fe40008ffe4ff */
[----:B------:R-:W-:-:S07]  /*02e0*/  UIADD3.X UR5, UPT, UPT, URZ, UR5, URZ, UP0, !UPT ;  /* 0x00000005ff057290 */ /* 0x000fce00087fe4ff */
[----:B------:R3:W-:Y:S02]  /*02f0*/  UTMACCTL.PF [UR6] ;  /* 0x00000000060079b9 */ /* 0x0007e40008040000 */
[----:B------:R3:W-:Y:S02]  /*0300*/  UTMACCTL.PF [UR4] ;  /* 0x00000000040079b9 */ /* 0x0007e40008040000 */
[----:B---3--:R-:W-:Y:S01]  /*0310*/  NOP ;  /* 0x0000000000007918 */ /* 0x008fe20000000000 */
.L_x_5:
[----:B------:R-:W-:Y:S05]  /*0320*/  BSYNC.RECONVERGENT B0 ;  /* 0x0000000000007941 */ /* 0x000fea0003800200 */
.L_x_4:
[----:B------:R-:W-:Y:S04]  /*0330*/  BSSY.RECONVERGENT B0, `(.L_x_6) ;  /* 0x000000a000007945 */ /* 0x000fe80003800200 */
        /* <DEDUP_REMOVED lines=9> */
.L_x_7:
[----:B------:R-:W-:Y:S05]  /*03d0*/  BSYNC.RECONVERGENT B0 ;  /* 0x0000000000007941 */ /* 0x000fea0003800200 */
.L_x_6:
[----:B------:R-:W3:Y:S01]  /*03e0*/  LDCU.64 UR4, c[0x0][0x888] ;  /* 0x00011100ff0477ac */ /* 0x000ee20008000a00 */
[----:B------:R-:W-:Y:S02]  /*03f0*/  UISETP.EQ.U32.AND UP2, UPT, UR8, URZ, UPT ;  /* 0x000000ff0800728c */ /* 0x000fe4000bf42070 */
[----:B------:R-:W-:Y:S02]  /*0400*/  UPLOP3.LUT UP3, UPT, UPT, UPT, UPT, 0x80, 0x8 ;  /* 0x000000000008789c */ /* 0x000fe40003f6f070 */
[----:B---3--:R-:W-:-:S04]  /*0410*/  UISETP.NE.U32.AND UP0, UPT, UR4, URZ, UPT ;  /* 0x000000ff0400728c */ /* 0x008fc8000bf05070 */
[----:B------:R-:W-:-:S04]  /*0420*/  UISETP.NE.AND.EX UP1, UPT, UR5, URZ, UPT, UP0 ;  /* 0x000000ff0500728c */ /* 0x000fc8000bf25300 */
[----:B------:R-:W-:-:S04]  /*0430*/  UISETP.EQ.OR.EX UP4, UPT, UR9, URZ, !UP1, UP2 ;  /* 0x000000ff0900728c */ /* 0x000fc8000cf82720 */
[----:B------:R-:W-:-:S06]  /*0440*/  UP2UR UR4, UPR, URZ, 0x10 ;  /* 0x00000010ff047883 */ /* 0x000fcc0008000000 */
[----:B------:R-:W-:Y:S01]  /*0450*/  MOV R49, UR4 ;  /* 0x0000000400317c02 */ /* 0x000fe20008000f00 */
[----:B------:R-:W-:Y:S06]  /*0460*/  BRA.U !UP4, `(.L_x_8) ;  /* 0x000000010c207547 */ /* 0x000fec000b800000 */
[----:B------:R-:W-:Y:S01]  /*0470*/  UISETP.NE.U32.AND UP2, UPT, UR8, URZ, UPT ;  /* 0x000000ff0800728c */ /* 0x000fe2000bf45070 */
[----:B-----5:R-:W-:Y:S01]  /*0480*/  FSETP.NEU.AND P0, PT, R26, RZ, PT ;  /* 0x000000ff1a00720b */ /* 0x020fe20003f0d000 */
[----:B------:R-:W-:Y:S02]  /*0490*/  USEL UR4, URZ, 0xffffffff, UP1 ;  /* 0xffffffffff047887 */ /* 0x000fe40008800000 */
[----:B------:R-:W-:-:S10]  /*04a0*/  UISETP.NE.AND.EX UP2, UPT, UR9, URZ, UPT, UP2 ;  /* 0x000000ff0900728c */ /* 0x000fd4000bf45320 */
[----:B------:R-:W-:Y:S01]  /*04b0*/  VOTEU.ANY UP0, P0 ;  /* 0x0000000000ff7886 */ /* 0x000fe20000000100 */
[----:B------:R-:W-:-:S04]  /*04c0*/  @!UP2 USEL UR4, URZ, 0xffffffff, UP0 ;  /* 0xffffffffff04a887 */ /* 0x000fc80008000000 */
[----:B------:R-:W-:-:S04]  /*04d0*/  ULOP3.LUT UR4, UR4, 0x1, URZ, 0xc0, !UPT ;  /* 0x0000000104047892 */ /* 0x000fc8000f8ec0ff */
[----:B------:R-:W-:-:S11]  /*04e0*/  UISETP.NE.U32.AND UP3, UPT, UR4, 0x1, UPT ;  /* 0x000000010400788c */ /* 0x000fd6000bf65070 */
.L_x_8:
[----:B------:R-:W3:Y:S02]  /*04f0*/  SHFL.IDX PT, R2, R46, RZ, 0x1f ;  /* 0x00001fff2e027589 */ /* 0x000ee400000e0000 */
[----:B---3--:R-:W-:-:S13]  /*0500*/  ISETP.NE.AND P0, PT, R2, RZ, PT ;  /* 0x000000ff0200720c */ /* 0x008fda0003f05270 */
[----:B------:R-:W-:Y:S05]  /*0510*/  @P0 BRA `(.L_x_9) ;  /* 0x0000000000ac0947 */ /* 0x000fea0003800000 */
[----:B------:R-:W-:Y:S01]  /*0520*/  ELECT P0, URZ, PT ;  /* 0x0000000000ff782f */ /* 0x000fe20003800000 */
[----:B------:R-:W-:-:S12]  /*0530*/  BSSY.RECONVERGENT B0, `(.L_x_9) ;  /* 0x0000029000007945 */ /* 0x000fd80003800200 */
[----:B------:R-:W-:Y:S05]  /*0540*/  @!P0 BRA `(.L_x_10) ;  /* 0x00000000009c8947 */ /* 0x000fea0003800000 */
[----:B------:R-:W3:Y:S01]  /*0550*/  S2UR UR4, SR_CgaCtaId ;  /* 0x00000000000479c3 */ /* 0x000ee20000008800 */
[----:B------:R-:W-:Y:S01]  /*0560*/  UMOV UR5, 0x400 ;  /* 0x0000040000057882 */ /* 0x000fe20000000000 */
[----:B------:R-:W-:Y:S01]  /*0570*/  UMOV UR8, 0x1 ;  /* 0x0000000100087882 */ /* 0x000fe20000000000 */
[----:B------:R-:W-:Y:S01]  /*0580*/  UMOV UR6, 0x8 ;  /* 0x0000000800067882 */ /* 0x000fe20000000000 */
[----:B------:R-:W-:-:S04]  /*0590*/  UIADD3 UR8, UPT, UPT, -UR8, 0x100000, URZ ;  /* 0x0010000008087890 */ /* 0x000fc8000fffe1ff */
[----:B------:R-:W-:Y:S02]  /*05a0*/  USHF.L.U32 UR9, UR8, 0xb, URZ ;  /* 0x0000000b08097899 */ /* 0x000fe400080006ff */
[----:B------:R-:W-:Y:S02]  /*05b0*/  USHF.L.U32 UR8, UR8, 0x1, URZ ;  /* 0x0000000108087899 */ /* 0x000fe400080006ff */
[----:B------:R-:W-:-:S04]  /*05c0*/  UIADD3 UR6, UPT, UPT, -UR6, 0x100000, URZ ;  /* 0x0010000006067890 */ /* 0x000fc8000fffe1ff */
[----:B------:R-:W-:Y:S02]  /*05d0*/  USHF.L.U32 UR7, UR6, 0xb, URZ ;  /* 0x0000000b06077899 */ /* 0x000fe400080006ff */
[----:B------:R-:W-:Y:S02]  /*05e0*/  USHF.L.U32 UR6, UR6, 0x1, URZ ;  /* 0x0000000106067899 */ /* 0x000fe400080006ff */
[----:B---3--:R-:W-:Y:S01]  /*05f0*/  ULEA UR4, UR4, UR5, 0x18 ;  /* 0x0000000504047291 */ /* 0x008fe2000f8ec0ff */
[----:B------:R-:W3:Y:S11]  /*0600*/  FENCE.VIEW.ASYNC.S ;  /* 0x00000000000073c6 */ /* 0x000ef60000000000 */
[----:B---3--:R3:W4:Y:S01]  /*0610*/  SYNCS.EXCH.64 URZ, [UR4], UR8 ;  /* 0x0000000804ff75b2 */ /* 0x0087220008000100 */
[----:B------:R3:W1:Y:S01]  /*0620*/  SYNCS.EXCH.64 URZ, [UR4+0x68], UR6 ;  /* 0x0000680604ff75b2 */ /* 0x0006620008000100 */
        /* <DEDUP_REMOVED lines=23> */
[----:B------:R3:W1:Y:S02]  /*07a0*/  SYNCS.EXCH.64 URZ, [UR4+0xc8], UR6 ;  /* 0x0000c80604ff75b2 */ /* 0x0006640008000100 */
[----:B---34-:R-:W-:Y:S01]  /*07b0*/  NOP ;  /* 0x0000000000007918 */ /* 0x018fe20000000000 */
.L_x_10:
[----:B------:R-:W-:Y:S05]  /*07c0*/  BSYNC.RECONVERGENT B0 ;  /* 0x0000000000007941 */ /* 0x000fea0003800200 */
.L_x_9:
[----:B------:R-:W3:Y:S01]  /*07d0*/  SHFL.IDX PT, R2, R46, RZ, 0x1f ;  /* 0x00001fff2e027589 */ /* 0x000ee200000e0000 */
[----:B------:R-:W-:Y:S01]  /*07e0*/  NOP ;  /* 0x0000000000007918 */ /* 0x000fe20000000000 */
[----:B---3--:R-:W-:-:S13]  /*07f0*/  ISETP.NE.AND P0, PT, R2, 0x1, PT ;  /* 0x000000010200780c */ /* 0x008fda0003f05270 */
[----:B------:R-:W-:Y:S05]  /*0800*/  @P0 BRA `(.L_x_11) ;  /* 0x0000000000500947 */ /* 0x000fea0003800000 */
        /* <DEDUP_REMOVED lines=9> */
[----:B------:R-:W-:Y:S01]  /*08a0*/  USHF.L.U32 UR6, UR6, 0x1, URZ ;  /* 0x0000000106067899 */ /* 0x000fe200080006ff */
[----:B------:R-:W-:Y:S01]  /*08b0*/  ELECT P0, URZ, PT ;  /* 0x0000000000ff782f */ /* 0x000fe20003800000 */
[----:B---3--:R-:W-:Y:S01]  /*08c0*/  ULEA UR4, UR4, UR5, 0x18 ;  /* 0x0000000504047291 */ /* 0x008fe2000f8ec0ff */
[----:B------:R-:W3:Y:S11]  /*08d0*/  FENCE.VIEW.ASYNC.S ;  /* 0x00000000000073c6 */ /* 0x000ef60000000000 */
[----:B---3--:R3:W4:Y:S01]  /*08e0*/  SYNCS.EXCH.64 URZ, [UR4+0xd0], UR8 ;  /* 0x0000d00804ff75b2 */ /* 0x0087220008000100 */
[----:B------:R3:W1:Y:S01]  /*08f0*/  SYNCS.EXCH.64 URZ, [UR4+0xe8], UR6 ;  /* 0x0000e80604ff75b2 */ /* 0x0006620008000100 */
[----:B------:R3:W1:Y:S01]  /*0900*/  SYNCS.EXCH.64 URZ, [UR4+0xd8], UR8 ;  /* 0x0000d80804ff75b2 */ /* 0x0006620008000100 */
[----:B------:R3:W1:Y:S01]  /*0910*/  SYNCS.EXCH.64 URZ, [UR4+0xf0], UR6 ;  /* 0x0000f00604ff75b2 */ /* 0x0006620008000100 */
[----:B------:R3:W1:Y:S01]  /*0920*/  SYNCS.EXCH.64 URZ, [UR4+0xe0], UR8 ;  /* 0x0000e00804ff75b2 */ /* 0x0006620008000100 */
[----:B------:R3:W1:Y:S01]  /*0930*/  SYNCS.EXCH.64 URZ, [UR4+0xf8], UR6 ;  /* 0x0000f80604ff75b2 */ /* 0x0006620008000100 */
[----:B------:R-:W-:Y:S01]  /*0940*/  NOP ;  /* 0x0000000000007918 */ /* 0x000fe20000000000 */
.L_x_11:
[----:B------:R-:W2:Y:S01]  /*0950*/  SHFL.IDX PT, R2, R46, RZ, 0x1f ;  /* 0x00001fff2e027589 */ /* 0x000ea200000e0000 */
[----:B------:R-:W-:Y:S01]  /*0960*/  NOP ;  /* 0x0000000000007918 */ /* 0x000fe20000000000 */
[----:B--2---:R-:W-:-:S13]  /*0970*/  ISETP.NE.AND P0, PT, R2, 0x3, PT ;  /* 0x000000030200780c */ /* 0x004fda0003f05270 */
[----:B------:R-:W-:Y:S05]  /*0980*/  @P0 BRA `(.L_x_12) ;  /* 0x0000000000300947 */ /* 0x000fea0003800000 */
[----:B---3--:R-:W2:Y:S01]  /*0990*/  S2UR UR4, SR_CgaCtaId ;  /* 0x00000000000479c3 */ /* 0x008ea20000008800 */
[----:B------:R-:W-:Y:S01]  /*09a0*/  UMOV UR6, 0x400 ;  /* 0x0000040000067882 */ /* 0x000fe20000000000 */
[----:B------:R-:W-:Y:S01]  /*09b0*/  UMOV UR5, 0x20 ;  /* 0x0000002000057882 */ /* 0x000fe20000000000 */
[----:B------:R-:W-:Y:S01]  /*09c0*/  ELECT P0, URZ, PT ;  /* 0x0000000000ff782f */ /* 0x000fe20003800000 */
[----:B--2---:R-:W-:Y:S02]  /*09d0*/  ULEA UR6, UR4, UR6, 0x18 ;  /* 0x0000000604067291 */ /* 0x004fe4000f8ec0ff */
[----:B------:R-:W-:-:S04]  /*09e0*/  UIADD3 UR4, UPT, UPT, -UR5, 0x100000, URZ ;  /* 0x0010000005047890 */ /* 0x000fc8000fffe1ff */
[----:B------:R-:W-:Y:S02]  /*09f0*/  USHF.L.U32 UR5, UR4, 0xb, URZ ;  /* 0x0000000b04057899 */ /* 0x000fe400080006ff */
[----:B------:R-:W-:Y:S01]  /*0a00*/  USHF.L.U32 UR4, UR4, 0x1, URZ ;  /* 0x0000000104047899 */ /* 0x000fe200080006ff */
[----:B------:R-:W2:Y:S11]  /*0a10*/  FENCE.VIEW.ASYNC.S ;  /* 0x00000000000073c6 */ /* 0x000eb60000000000 */
[----:B--2---:R2:W3:Y:S01]  /*0a20*/  SYNCS.EXCH.64 URZ, [UR6+0x100], UR4 ;  /* 0x0001000406ff75b2 */ /* 0x0044e20008000100 */
[----:B------:R2:W1:Y:S01]  /*0a30*/  SYNCS.EXCH.64 URZ, [UR6+0x108], UR4 ;  /* 0x0001080406ff75b2 */ /* 0x0004620008000100 */
[----:B------:R-:W-:Y:S01]  /*0a40*/  NOP ;  /* 0x0000000000007918 */ /* 0x000fe20000000000 */
.L_x_12:
[----:B------:R-:W4:Y:S01]  /*0a50*/  SHFL.IDX PT, R2, R46, RZ, 0x1f ;  /* 0x00001fff2e027589 */ /* 0x000f2200000e0000 */
[----:B------:R-:W-:Y:S01]  /*0a60*/  NOP ;  /* 0x0000000000007918 */ /* 0x000fe20000000000 */
[----:B----4-:R-:W-:-:S13]  /*0a70*/  ISETP.NE.AND P0, PT, R2, 0x4, PT ;  /* 0x000000040200780c */ /* 0x010fda0003f05270 */
[----:B------:R-:W-:Y:S05]  /*0a80*/  @P0 BRA `(.L_x_13) ;  /* 0x00000000004c0947 */ /* 0x000fea0003800000 */
[----:B--23--:R-:W2:Y:S01]  /*0a90*/  S2UR UR6, SR_CgaCtaId ;  /* 0x00000000000679c3 */ /* 0x00cea20000008800 */
[----:B------:R-:W-:Y:S01]  /*0aa0*/  UMOV UR4, 0x720 ;  /* 0x0000072000047882 */ /* 0x000fe20000000000 */
[----:B------:R-:W-:Y:S01]  /*0ab0*/  UMOV UR5, 0x400 ;  /* 0x0000040000057882 */ /* 0x000fe20000000000 */
[----:B------:R-:W-:Y:S01]  /*0ac0*/  USEL UR4, UR4, 0x620, UP3 ;  /* 0x0000062004047887 */ /* 0x000fe20009800000 */
[----:B------:R-:W-:Y:S01]  /*0ad0*/  UMOV UR8, 0x1 ;  /* 0x0000000100087882 */ /* 0x000fe20000000000 */
[----:B------:R-:W-:Y:S01]  /*0ae0*/  ELECT P0, URZ, PT ;  /* 0x0000000000ff782f */ /* 0x000fe20003800000 */
[----:B------:R-:W-:-:S04]  /*0af0*/  UIADD3 UR8, UPT, UPT, -UR8, 0x100000, URZ ;  /* 0x0010000008087890 */ /* 0x000fc8000fffe1ff */
[----:B------:R-:W-:Y:S02]  /*0b00*/  USHF.L.U32 UR9, UR8, 0xb, URZ ;  /* 0x0000000b08097899 */ /* 0x000fe400080006ff */
[----:B------:R-:W-:Y:S02]  /*0b10*/  USHF.L.U32 UR8, UR8, 0x1, URZ ;  /* 0x0000000108087899 */ /* 0x000fe400080006ff */
[----:B--2---:R-:W-:Y:S02]  /*0b20*/  ULEA UR6, UR6, UR5, 0x18 ;  /* 0x0000000506067291 */ /* 0x004fe4000f8ec0ff */
[----:B------:R-:W-:-:S04]  /*0b30*/  UIADD3 UR4, UPT, UPT, -UR4, 0x100000, URZ ;  /* 0x0010000004047890 */ /* 0x000fc8000fffe1ff */
[----:B------:R-:W-:Y:S02]  /*0b40*/  USHF.L.U32 UR5, UR4, 0xb, URZ ;  /* 0x0000000b04057899 */ /* 0x000fe400080006ff */
[----:B------:R-:W-:Y:S01]  /*0b50*/  USHF.L.U32 UR4, UR4, 0x1, URZ ;  /* 0x0000000104047899 */ /* 0x000fe200080006ff */
[----:B------:R-:W2:Y:S03]  /*0b60*/  FENCE.VIEW.ASYNC.S ;  /* 0x00000000000073c6 */ /* 0x000ea60000000000 */
[----:B--2---:R4:W2:Y:S08]  /*0b70*/  SYNCS.EXCH.64 URZ, [UR6+0x110], UR8 ;  /* 0x0001100806ff75b2 */ /* 0x0048b00008000100 */
[----:B------:R4:W3:Y:S01]  /*0b80*/  SYNCS.EXCH.64 URZ, [UR6+0x120], UR4 ;  /* 0x0001200406ff75b2 */ /* 0x0008e20008000100 */
[----:B------:R4:W1:Y:S01]  /*0b90*/  SYNCS.EXCH.64 URZ, [UR6+0x118], UR8 ;  /* 0x0001180806ff75b2 */ /* 0x0008620008000100 */
[----:B------:R4:W1:Y:S02]  /*0ba0*/  SYNCS.EXCH.64 URZ, [UR6+0x128], UR4 ;  /* 0x0001280406ff75b2 */ /* 0x0008640008000100 */
[----:B----4-:R-:W-:Y:S01]  /*0bb0*/  NOP ;  /* 0x0000000000007918 */ /* 0x010fe20000000000 */
.L_x_13:
[----:B------:R-:W4:Y:S01]  /*0bc0*/  SHFL.IDX PT, R2, R46, RZ, 0x1f ;  /* 0x00001fff2e027589 */ /* 0x000f2200000e0000 */
[----:B------:R-:W-:Y:S01]  /*0bd0*/  NOP ;  /* 0x0000000000007918 */ /* 0x000fe20000000000 */
[----:B----4-:R-:W-:-:S13]  /*0be0*/  ISETP.NE.AND P0, PT, R2, 0x5, PT ;  /* 0x000000050200780c */ /* 0x010fda0003f05270 */
[----:B------:R-:W-:Y:S05]  /*0bf0*/  @P0 BRA `(.L_x_14) ;  /* 0x0000000000580947 */ /* 0x000fea0003800000 */
[----:B--23--:R-:W2:Y:S01]  /*0c00*/  S2UR UR4, SR_CgaCtaId ;  /* 0x00000000000479c3 */ /* 0x00cea20000008800 */
        /* <DEDUP_REMOVED lines=10> */
[----:B--2---:R-:W-:Y:S01]  /*0cb0*/  ULEA UR4, UR4, UR5, 0x18 ;  /* 0x0000000504047291 */ /* 0x004fe2000f8ec0ff */
[----:B------:R-:W2:Y:S11]  /*0cc0*/  FENCE.VIEW.ASYNC.S ;  /* 0x00000000000073c6 */ /* 0x000eb60000000000 */
[----:B--2---:R4:W2:Y:S01]  /*0cd0*/  SYNCS.EXCH.64 URZ, [UR4+0x130], UR8 ;  /* 0x0001300804ff75b2 */ /* 0x0048a20008000100 */
[----:B------:R4:W3:Y:S01]  /*0ce0*/  SYNCS.EXCH.64 URZ, [UR4+0x150], UR6 ;  /* 0x0001500604ff75b2 */ /* 0x0008e20008000100 */
[----:B------:R4:W1:Y:S01]  /*0cf0*/  SYNCS.EXCH.64 URZ, [UR4+0x138], UR8 ;  /* 0x0001380804ff75b2 */ /* 0x0008620008000100 */
[----:B------:R4:W1:Y:S01]  /*0d00*/  SYNCS.EXCH.64 URZ, [UR4+0x158], UR6 ;  /* 0x0001580604ff75b2 */ /* 0x0008620008000100 */
[----:B------:R4:W1:Y:S01]  /*0d10*/  SYNCS.EXCH.64 URZ, [UR4+0x140], UR8 ;  /* 0x0001400804ff75b2 */ /* 0x0008620008000100 */
[----:B------:R4:W1:Y:S01]  /*0d20*/  SYNCS.EXCH.64 URZ, [UR4+0x160], UR6 ;  /* 0x0001600604ff75b2 */ /* 0x0008620008000100 */
[----:B------:R4:W1:Y:S01]  /*0d30*/  SYNCS.EXCH.64 URZ, [UR4+0x148], UR8 ;  /* 0x0001480804ff75b2 */ /* 0x0008620008000100 */
[----:B------:R4:W1:Y:S02]  /*0d40*/  SYNCS.EXCH.64 URZ, [UR4+0x168], UR6 ;  /* 0x0001680604ff75b2 */ /* 0x0008640008000100 */
[----:B----4-:R-:W-:Y:S01]  /*0d50*/  NOP ;  /* 0x0000000000007918 */ /* 0x010fe20000000000 */
.L_x_14:
[----:B------:R-:W4:Y:S01]  /*0d60*/  SHFL.IDX PT, R2, R46, RZ, 0x1f ;  /* 0x00001fff2e027589 */ /* 0x000f2200000e0000 */
[----:B------:R-:W1:Y:S01]  /*0d70*/  S2UR UR54, SR_CgaCtaId ;  /* 0x00000000003679c3 */ /* 0x000e620000008800 */
[----:B------:R-:W-:Y:S01]  /*0d80*/  NOP ;  /* 0x0000000000007918 */ /* 0x000fe20000000000 */
[----:B----4-:R-:W-:-:S13]  /*0d90*/  ISETP.NE.AND P0, PT, R2, 0x3, PT ;  /* 0x000000030200780c */ /* 0x010fda0003f05270 */
[----:B-1----:R-:W-:Y:S05]  /*0da0*/  @P0 BRA `(.L_x_15) ;  /* 0x0000000000340947 */ /* 0x002fea0003800000 */
[----:B--23--:R-:W-:Y:S01]  /*0db0*/  UMOV UR4, 0x400 ;  /* 0x0000040000047882 */ /* 0x00cfe20000000000 */
[----:B------:R-:W-:Y:S01]  /*0dc0*/  UMOV UR6, 0x20 ;  /* 0x0000002000067882 */ /* 0x000fe20000000000 */
[----:B------:R-:W-:Y:S02]  /*0dd0*/  ULEA UR4, UR54, UR4, 0x18 ;  /* 0x0000000436047291 */ /* 0x000fe4000f8ec0ff */
[----:B------:R-:W-:-:S04]  /*0de0*/  UIADD3 UR6, UPT, UPT, -UR6, 0x100000, URZ ;  /* 0x0010000006067890 */ /* 0x000fc8000fffe1ff */
[----:B------:R-:W-:Y:S02]  /*0df0*/  USHF.L.U32 UR7, UR6, 0xb, URZ ;  /* 0x0000000b06077899 */ /* 0x000fe400080006ff */
[----:B------:R-:W-:Y:S01]  /*0e00*/  USHF.L.U32 UR6, UR6, 0x1, URZ ;  /* 0x0000000106067899 */ /* 0x000fe200080006ff */
[----:B------:R-:W-:Y:S01]  /*0e10*/  ELECT P0, URZ, PT ;  /* 0x0000000000ff782f */ /* 0x000fe20003800000 */
[----:B------:R-:W1:Y:S10]  /*0e20*/  FENCE.VIEW.ASYNC.S ;  /* 0x00000000000073c6 */ /* 0x000e740000000000 */
[----:B-1----:R1:W4:Y:S01]  /*0e30*/  SYNCS.EXCH.64 URZ, [UR4+0x170], UR6 ;  /* 0x0001700604ff75b2 */ /* 0x0023220008000100 */
[----:B------:R1:W2:Y:S01]  /*0e40*/  SYNCS.EXCH.64 URZ, [UR4+0x180], UR6 ;  /* 0x0001800604ff75b2 */ /* 0x0002a20008000100 */
[----:B------:R1:W3:Y:S01]  /*0e50*/  SYNCS.EXCH.64 URZ, [UR4+0x178], UR6 ;  /* 0x0001780604ff75b2 */ /* 0x0002e20008000100 */
[----:B------:R1:W1:Y:S01]  /*0e60*/  SYNCS.EXCH.64 URZ, [UR4+0x188], UR6 ;  /* 0x0001880604ff75b2 */ /* 0x0002620008000100 */
[----:B------:R-:W-:Y:S01]  /*0e70*/  NOP ;  /* 0x0000000000007918 */ /* 0x000fe20000000000 */
.L_x_15:
[----:B-123--:R-:W1:Y:S01]  /*0e80*/  LDCU UR4, c[0x0][0x36c] ;  /* 0x00006d80ff0477ac */ /* 0x00ee620008000800 */
[----:B------:R-:W-:Y:S01]  /*0e90*/  ISETP.NE.OR P3, PT, R0, 0x2, !P3 ;  /* 0x000000020000780c */ /* 0x000fe20005f65670 */
[----:B------:R-:W-:Y:S01]  /*0ea0*/  NOP ;  /* 0x0000000000007918 */ /* 0x000fe20000000000 */
[----:B------:R-:W-:Y:S01]  /*0eb0*/  LOP3.LUT R0, R55, 0x1f, RZ, 0xc0, !PT ;  /* 0x0000001f37007812 */ /* 0x000fe200078ec0ff */
[----:B------:R-:W-:Y:S02]  /*0ec0*/  UISETP.NE.AND UP4, UPT, UR18, 0x2, UPT ;  /* 0x000000021200788c */ /* 0x000fe4000bf85270 */
[----:B------:R-:W-:Y:S02]  /*0ed0*/  UISETP.NE.AND UP5, UPT, UR18, URZ, UPT ;  /* 0x000000ff1200728c */ /* 0x000fe4000bfa5270 */
[----:B-1----:R-:W-:-:S09]  /*0ee0*/  UISETP.EQ.U32.AND UP6, UPT, UR4, 0x1, UPT ;  /* 0x000000010400788c */ /* 0x002fd2000bfc2070 */
[----:B------:R-:W-:Y:S05]  /*0ef0*/  BRA.U !UP6, `(.L_x_16) ;  /* 0x000000010e087547 */ /* 0x000fea000b800000 */
[----:B----4-:R-:W-:Y:S01]  /*0f00*/  UCGABAR_ARV ;  /* 0x00000000000079c7 */ /* 0x010fe20008000000 */
[----:B------:R-:W-:Y:S05]  /*0f10*/  BRA `(.L_x_17) ;  /* 0x0000000000047947 */ /* 0x000fea0003800000 */
.L_x_16:
[----:B----4-:R-:W-:Y:S01]  /*0f20*/  NOP ;  /* 0x0000000000007918 */ /* 0x010fe20000000000 */
.L_x_17:
[----:B------:R-:W1:Y:S01]  /*0f30*/  S2UR UR26, SR_CTAID.X ;  /* 0x00000000001a79c3 */ /* 0x000e620000002500 */
[----:B------:R-:W-:-:S05]  /*0f40*/  CS2R.32 R48, SR_CgaSize ;  /* 0x0000000000307805 */ /* 0x000fca0000008a00 */
[----:B------:R-:W-:-:S05]  /*0f50*/  IMAD R48, R48, -0xa0, RZ ;  /* 0xffffff6030307824 */ /* 0x000fca00078e02ff */
[----:B------:R-:W-:-:S14]  /*0f60*/  R2UR UR5, R48 ;  /* 0x00000000300572ca */ /* 0x000fdc00000e0000 */
[----:B------:R-:W2:Y:S01]  /*0f70*/  LDCU UR5, c[0x0][UR5+0x2b0] ;  /* 0x00005600050577ac */ /* 0x000ea20008000800 */
[----:B------:R-:W-:-:S05]  /*0f80*/  CS2R.32 R48, SR_CgaSize ;  /* 0x0000000000307805 */ /* 0x000fca0000008a00 */
[----:B------:R-:W-:-:S05]  /*0f90*/  IMAD R48, R48, -0xa0, RZ ;  /* 0xffffff6030307824 */ /* 0x000fca00078e02ff */
[----:B------:R-:W-:-:S14]  /*0fa0*/  R2UR UR4, R48 ;  /* 0x00000000300472ca */ /* 0x000fdc00000e0000 */
[----:B------:R-:W3:Y:S01]  /*0fb0*/  LDCU UR4, c[0x0][UR4+0x2b4] ;  /* 0x00005680040477ac */ /* 0x000ee20008000800 */
[----:B------:R-:W4:Y:S01]  /*0fc0*/  S2UR UR30, SR_CTAID.Y ;  /* 0x00000000001e79c3 */ /* 0x000f220000002600 */
[----:B------:R-:W-:-:S05]  /*0fd0*/  CS2R.32 R48, SR_CgaSize ;  /* 0x0000000000307805 */ /* 0x000fca0000008a00 */
[----:B------:R-:W-:-:S05]  /*0fe0*/  IMAD R48, R48, -0xa0, RZ ;  /* 0xffffff6030307824 */ /* 0x000fca00078e02ff */
[----:B------:R-:W-:-:S14]  /*0ff0*/  R2UR UR6, R48 ;  /* 0x00000000300672ca */ /* 0x000fdc00000e0000 */
[----:B------:R-:W3:Y:S01]  /*1000*/  LDCU UR6, c[0x0][UR6+0x2a0] ;  /* 0x00005400060677ac */ /* 0x000ee20008000800 */
[----:B------:R-:W-:-:S05]  /*1010*/  CS2R.32 R48, SR_CgaSize ;  /* 0x0000000000307805 */ /* 0x000fca0000008a00 */
[----:B------:R-:W-:-:S05]  /*1020*/  IMAD R48, R48, -0xa0, RZ ;  /* 0xffffff6030307824 */ /* 0x000fca00078e02ff */
[----:B------:R-:W-:-:S14]  /*1030*/  R2UR UR7, R48 ;  /* 0x00000000300772ca */ /* 0x000fdc00000e0000 */
[----:B------:R-:W3:Y:S01]  /*1040*/  LDCU UR7, c[0x0][UR7+0x2a4] ;  /* 0x00005480070777ac */ /* 0x000ee20008000800 */
[----:B------:R-:W-:Y:S01]  /*1050*/  USHF.L.U32 UR24, UR54, 0x9, URZ ;  /* 0x0000000936187899 */ /* 0x000fe200080006ff */
[----:B------:R-:W3:Y:S01]  /*1060*/  LDCU UR19, c[0x0][0xb24] ;  /* 0x00016480ff1377ac */ /* 0x000ee20008000800 */
[----:B------:R-:W3:Y:S01]  /*1070*/  LDCU UR42, c[0x0][0xb24] ;  /* 0x00016480ff2a77ac */ /* 0x000ee20008000800 */
[----:B-1----:R-:W-:Y:S01]  /*1080*/  I2FP.F32.U32 R3, UR26 ;  /* 0x0000001a00037c45 */ /* 0x002fe20008201000 */
[----:B------:R-:W1:Y:S04]  /*1090*/  LDCU UR22, c[0x0][0xb30] ;  /* 0x00016600ff1677ac */ /* 0x000e680008000800 */
[----:B--2---:R-:W-:Y:S01]  /*10a0*/  FMUL R3, R3, UR5 ;  /* 0x0000000503037c20 */ /* 0x004fe20008400000 */
[----:B------:R-:W-:Y:S01]  /*10b0*/  ULOP3.LUT UR24, UR24, 0xe00, URZ, 0xc0, !UPT ;  /* 0x00000e0018187892 */ /* 0x000fe2000f8ec0ff */
[----:B----4-:R-:W-:-:S04]  /*10c0*/  I2FP.F32.U32 R2, UR30 ;  /* 0x0000001e00027c45 */ /* 0x010fc80008201000 */
[----:B------:R-:W2:Y:S01]  /*10d0*/  F2I.U32.TRUNC.NTZ R3, R3 ;  /* 0x0000000300037305 */ /* 0x000ea2000020f000 */
[----:B---3--:R-:W-:-:S07]  /*10e0*/  FMUL R2, R2, UR4 ;  /* 0x0000000402027c20 */ /* 0x008fce0008400000 */
[----:B------:R-:W3:Y:S01]  /*10f0*/  F2I.U32.TRUNC.NTZ R2, R2 ;  /* 0x0000000200027305 */ /* 0x000ee2000020f000 */
[----:B--2---:R-:W-:Y:S02]  /*1100*/  R2UR UR5, R3 ;  /* 0x00000000030572ca */ /* 0x004fe400000e0000 */
[----:B---3--:R-:W-:Y:S02]  /*1110*/  R2UR UR4, R2 ;  /* 0x00000000020472ca */ /* 0x008fe400000e0000 */
[----:B------:R-:W-:-:S09]  /*1120*/  PRMT R2, RZ, 0x7610, R2 ;  /* 0x00007610ff027816 */ /* 0x000fd20000000002 */
[----:B------:R-:W-:-:S04]  /*1130*/  UIADD3 UR5, UPT, UPT, -UR5, URZ, URZ ;  /* 0x000000ff05057290 */ /* 0x000fc8000fffe1ff */
[----:B------:R-:W-:Y:S02]  /*1140*/  UIMAD UR5, UR6, UR5, UR26 ;  /* 0x00000005060572a4 */ /* 0x000fe4000f8e021a */
[----:B------:R-:W-:-:S04]  /*1150*/  UIADD3 UR4, UPT, UPT, -UR4, URZ, URZ ;  /* 0x000000ff04047290 */ /* 0x000fc8000fffe1ff */
[----:B------:R-:W-:Y:S01]  /*1160*/  IMAD.U32 R48, RZ, RZ, UR5 ;  /* 0x00000005ff307e24 */ /* 0x000fe2000f8e00ff */
[----:B------:R-:W-:-:S06]  /*1170*/  UIMAD UR4, UR7, UR4, UR30 ;  /* 0x00000004070472a4 */ /* 0x000fcc000f8e021e */
[----:B------:R-:W-:Y:S01]  /*1180*/  IMAD.U32 R47, RZ, RZ, UR4 ;  /* 0x00000004ff2f7e24 */ /* 0x000fe2000f8e00ff */
[----:B-1----:R-:W-:Y:S06]  /*1190*/  BRA.U UP5, `(.L_x_18) ;  /* 0x0000000105807547 */ /* 0x002fec000b800000 */
[----:B------:R-:W-:Y:S02]  /*11a0*/  R2UR UR9, R47 ;  /* 0x000000002f0972ca */ /* 0x000fe400000e0000 */
[----:B------:R-:W-:-:S11]  /*11b0*/  R2UR UR14, R48 ;  /* 0x00000000300e72ca */ /* 0x000fd600000e0000 */
[----:B------:R-:W-:-:S04]  /*11c0*/  UISETP.NE.AND UP0, UPT, UR9, URZ, UPT ;  /* 0x000000ff0900728c */ /* 0x000fc8000bf05270 */
[----:B------:R-:W-:Y:S02]  /*11d0*/  USEL UR5, URZ, 0x2, UP0 ;  /* 0x00000002ff057887 */ /* 0x000fe40008000000 */
[----:B------:R-:W-:Y:S02]  /*11e0*/  USEL UR4, URZ, 0x4, UP0 ;  /* 0x00000004ff047887 */ /* 0x000fe40008000000 */
[----:B------:R-:W-:Y:S02]  /*11f0*/  USEL UR7, URZ, 0x8, UP0 ;  /* 0x00000008ff077887 */ /* 0x000fe40008000000 */
[----:B------:R-:W-:Y:S02]  /*1200*/  USEL UR6, URZ, 0x10, UP0 ;  /* 0x00000010ff067887 */ /* 0x000fe40008000000 */
[----:B------:R-:W-:Y:S02]  /*1210*/  USEL UR8, URZ, 0x20, UP0 ;  /* 0x00000020ff087887 */ /* 0x000fe40008000000 */
[----:B------:R-:W-:-:S02]  /*1220*/  USEL UR12, URZ, 0x40, UP0 ;  /* 0x00000040ff0c7887 */ /* 0x000fc40008000000 */
[----:B------:R-:W-:Y:S02]  /*1230*/  USEL UR13, URZ, 0x80, UP0 ;  /* 0x00000080ff0d7887 */ /* 0x000fe40008000000 */
[----:B------:R-:W-:-:S04]  /*1240*/  UISETP.NE.AND UP0, UPT, UR9, URZ, UPT ;  /* 0x000000ff0900728c */ /* 0x000fc8000bf05270 */
[----:B------:R-:W-:-:S04]  /*1250*/  UISETP.EQ.OR UP0, UPT, UR14, URZ, !UP0 ;  /* 0x000000ff0e00728c */ /* 0x000fc8000c702670 */
[----:B------:R-:W-:Y:S02]  /*1260*/  USEL UR11, URZ, 0x1, !UP0 ;  /* 0x00000001ff0b7887 */ /* 0x000fe4000c000000 */
[----:B------:R-:W-:-:S04]  /*1270*/  UISETP.NE.AND UP0, UPT, UR14, 0x1, UPT ;  /* 0x000000010e00788c */ /* 0x000fc8000bf05270 */
[----:B------:R-:W-:Y:S02]  /*1280*/  USEL UR10, UR5, 0x2, UP0 ;  /* 0x00000002050a7887 */ /* 0x000fe40008000000 */
[----:B------:R-:W-:-:S04]  /*1290*/  UISETP.NE.AND UP0, UPT, UR14, 0x2, UPT ;  /* 0x000000020e00788c */ /* 0x000fc8000bf05270 */
[----:B------:R-:W-:Y:S02]  /*12a0*/  USEL UR4, UR4, 0x4, UP0 ;  /* 0x0000000404047887 */ /* 0x000fe40008000000 */
[----:B------:R-:W-:Y:S02]  /*12b0*/  UISETP.NE.AND UP0, UPT, UR14, 0x3, UPT ;  /* 0x000000030e00788c */ /* 0x000fe4000bf05270 */
[----:B------:R-:W-:Y:S02]  /*12c0*/  UIADD3 UR4, UPT, UPT, UR4, UR10, UR11 ;  /* 0x0000000a04047290 */ /* 0x000fe4000fffe00b */
        /* <DEDUP_REMOVED lines=10> */
[----:B------:R-:W-:-:S04]  /*1370*/  USEL UR5, UR13, 0x80, UP0 ;  /* 0x000000800d057887 */ /* 0x000fc80008000000 */
[----:B------:R-:W-:-:S06]  /*1380*/  UIADD3 UR4, UPT, UPT, UR4, UR5, URZ ;  /* 0x0000000504047290 */ /* 0x000fcc000fffe0ff */
[----:B------:R-:W-:-:S07]  /*1390*/  IMAD.U32 R2, RZ, RZ, UR4 ;  /* 0x00000004ff027e24 */ /* 0x000fce000f8e00ff */
.L_x_18:
[----:B------:R-:W1:Y:S01]  /*13a0*/  S2UR UR36, SR_CTAID.Z ;  /* 0x00000000002479c3 */ /* 0x000e620000002700 */
[----:B------:R-:W-:-:S09]  /*13b0*/  UISETP.GE.AND UP0, UPT, UR19, 0x1, UPT ;  /* 0x000000011300788c */ /* 0x000fd2000bf06270 */
[----:B------:R-:W-:Y:S05]  /*13c0*/  BRA.U !UP0, `(.L_x_19) ;  /* 0x0000000108d07547 */ /* 0x000fea000b800000 */
[----:B------:R-:W2:Y:S01]  /*13d0*/  LDCU UR20, c[0x0][0xb0c] ;  /* 0x00016180ff1477ac */ /* 0x000ea20008000800 */
[----:B------:R-:W3:Y:S01]  /*13e0*/  LDCU.128 UR12, c[0x0][0xb10] ;  /* 0x00016200ff0c77ac */ /* 0x000ee20008000c00 */
[----:B------:R-:W4:Y:S01]  /*13f0*/  LDCU UR6, c[0x0][0x370] ;  /* 0x00006e00ff0677ac */ /* 0x000f220008000800 */
[----:B------:R-:W1:Y:S01]  /*1400*/  LDCU UR7, c[0x0][0x374] ;  /* 0x00006e80ff0777ac */ /* 0x000e620008000800 */
[----:B------:R-:W1:Y:S01]  /*1410*/  LDCU UR21, c[0x0][0xb20] ;  /* 0x00016400ff1577ac */ /* 0x000e620008000800 */
[----:B--2---:R-:W-:Y:S02]  /*1420*/  UISETP.NE.AND UP0, UPT, UR20, 0x1, UPT ;  /* 0x000000011400788c */ /* 0x004fe4000bf05270 */
[----:B---3--:R-:W-:Y:S01]  /*1430*/  UIMAD.WIDE.U32 UR4, UR26, UR12, URZ ;  /* 0x0000000c1a0472a5 */ /* 0x008fe2000f8e00ff */
[----:B------:R-:W2:Y:S01]  /*1440*/  LDCU.64 UR8, c[0x0][0xb28] ;  /* 0x00016500ff0877ac */ /* 0x000ea20008000a00 */
[----:B----4-:R-:W-:Y:S02]  /*1450*/  UIMAD.WIDE.U32 UR10, UR6, UR12, URZ ;  /* 0x0000000c060a72a5 */ /* 0x010fe4000f8e00ff */
[----:B------:R-:W-:-:S02]  /*1460*/  USHF.R.U32.HI UR5, URZ, UR13, UR5 ;  /* 0x0000000dff057299 */ /* 0x000fc40008011605 */
[----:B------:R-:W-:Y:S02]  /*1470*/  UISETP.NE.AND UP2, UPT, UR19, 0x1, UPT ;  /* 0x000000011300788c */ /* 0x000fe4000bf45270 */
[----:B------:R-:W-:Y:S01]  /*1480*/  USEL UR5, UR26, UR5, !UP0 ;  /* 0x000000051a057287 */ /* 0x000fe2000c000000 */
[----:B------:R-:W-:Y:S01]  /*1490*/  UMOV UR10, UR11 ;  /* 0x0000000b000a7c82 */ /* 0x000fe20008000000 */
[----:B------:R-:W-:Y:S02]  /*14a0*/  UIMAD.WIDE.U32 UR16, UR30, UR15, URZ ;  /* 0x0000000f1e1072a5 */ /* 0x000fe4000f8e00ff */
[----:B------:R-:W-:Y:S02]  /*14b0*/  @UP0 USHF.R.U32.HI UR6, URZ, UR13, UR10 ;  /* 0x0000000dff060299 */ /* 0x000fe4000801160a */
[----:B------:R-:W-:Y:S02]  /*14c0*/  UISETP.NE.AND UP0, UPT, UR14, 0x1, UPT ;  /* 0x000000010e00788c */ /* 0x000fe4000bf05270 */
[----:B-1----:R-:W-:-:S02]  /*14d0*/  UIMAD.WIDE.U32 UR10, UR7, UR15, URZ ;  /* 0x0000000f070a72a5 */ /* 0x002fc4000f8e00ff */
[----:B--2---:R-:W-:Y:S01]  /*14e0*/  UIMAD.WIDE.U32 UR12, UR6, UR8, URZ ;  /* 0x00000008060c72a5 */ /* 0x004fe2000f8e00ff */
[----:B------:R-:W-:Y:S02]  /*14f0*/  UMOV UR4, UR17 ;  /* 0x0000001100047c82 */ /* 0x000fe40008000000 */
[----:B------:R-:W-:Y:S02]  /*1500*/  USHF.R.U32.HI UR4, URZ, UR21, UR4 ;  /* 0x00000015ff047299 */ /* 0x000fe40008011604 */
[----:B------:R-:W-:Y:S02]  /*1510*/  UMOV UR10, UR11 ;  /* 0x0000000b000a7c82 */ /* 0x000fe40008000000 */
[----:B------:R-:W-:Y:S01]  /*1520*/  UMOV UR12, UR13 ;  /* 0x0000000d000c7c82 */ /* 0x000fe20008000000 */
[----:B------:R-:W-:Y:S02]  /*1530*/  @UP0 USHF.R.U32.HI UR7, URZ, UR21, UR10 ;  /* 0x00000015ff070299 */ /* 0x000fe4000801160a */
[----:B------:R-:W-:-:S02]  /*1540*/  USEL UR4, UR30, UR4, !UP0 ;  /* 0x000000041e047287 */ /* 0x000fc4000c000000 */
[----:B------:R-:W-:Y:S02]  /*1550*/  UIMAD.WIDE.U32 UR10, UR7, UR8, URZ ;  /* 0x00000008070a72a5 */ /* 0x000fe4000f8e00ff */
[----:B------:R-:W-:Y:S02]  /*1560*/  @UP2 USHF.R.U32.HI UR6, URZ, UR9, UR12 ;  /* 0x00000009ff062299 */ /* 0x000fe4000801160c */
[----:B------:R-:W-:-:S03]  /*1570*/  UIMAD.WIDE.U32 UR12, UR4, UR8, URZ ;  /* 0x00000008040c72a5 */ /* 0x000fc6000f8e00ff */
[----:B------:R-:W-:Y:S02]  /*1580*/  UMOV UR10, UR11 ;  /* 0x0000000b000a7c82 */ /* 0x000fe40008000000 */
[----:B------:R-:W-:Y:S02]  /*1590*/  @UP2 USHF.R.U32.HI UR7, URZ, UR9, UR10 ;  /* 0x00000009ff072299 */ /* 0x000fe4000801160a */
[----:B------:R-:W-:Y:S02]  /*15a0*/  UIMAD UR10, UR6, UR19, URZ ;  /* 0x00000013060a72a4 */ /* 0x000fe4000f8e02ff */
[----:B------:R-:W-:-:S04]  /*15b0*/  UIMAD UR7, UR7, UR19, URZ ;  /* 0x00000013070772a4 */ /* 0x000fc8000f8e02ff */
[----:B------:R-:W-:-:S03]  /*15c0*/  UISETP.GE.AND UP0, UPT, UR4, UR7, UPT ;  /* 0x000000070400728c */ /* 0x000fc6000bf06270 */
[----:B------:R-:W-:Y:S01]  /*15d0*/  UMOV UR7, UR13 ;  /* 0x0000000d00077c82 */ /* 0x000fe20008000000 */
[----:B------:R-:W-:Y:S02]  /*15e0*/  UISETP.GE.OR UP0, UPT, UR5, UR10, UP0 ;  /* 0x0000000a0500728c */ /* 0x000fe40008706670 */
[----:B------:R-:W-:Y:S02]  /*15f0*/  UIMAD.WIDE.U32 UR10, UR5, UR8, URZ ;  /* 0x00000008050a72a5 */ /* 0x000fe4000f8e00ff */
[----:B------:R-:W-:Y:S02]  /*1600*/  USHF.R.U32.HI UR7, URZ, UR9, UR7 ;  /* 0x00000009ff077299 */ /* 0x000fe40008011607 */
[----:B------:R-:W-:Y:S02]  /*1610*/  UIADD3 UR10, UPT, UPT, -UR4, URZ, URZ ;  /* 0x000000ff040a7290 */ /* 0x000fe4000fffe1ff */
[----:B------:R-:W-:Y:S02]  /*1620*/  USEL UR7, UR4, UR7, !UP2 ;  /* 0x0000000704077287 */ /* 0x000fe4000d000000 */
[----:B------:R-:W-:Y:S01]  /*1630*/  UIMAD UR10, UR14, UR10, UR30 ;  /* 0x0000000a0e0a72a4 */ /* 0x000fe2000f8e021e */
[----:B------:R-:W-:Y:S01]  /*1640*/  @!UP0 UMOV UR8, UR11 ;  /* 0x0000000b00088c82 */ /* 0x000fe20008000000 */
[----:B------:R-:W-:-:S02]  /*1650*/  UIADD3 UR11, UPT, UPT, -UR5, URZ, URZ ;  /* 0x000000ff050b7290 */ /* 0x000fc4000fffe1ff */
[----:B------:R-:W-:Y:S02]  /*1660*/  @!UP0 USHF.R.U32.HI UR8, URZ, UR9, UR8 ;  /* 0x00000009ff088299 */ /* 0x000fe40008011608 */
[----:B------:R-:W-:Y:S02]  /*1670*/  UIADD3 UR9, UPT, UPT, -UR7, URZ, URZ ;  /* 0x000000ff07097290 */ /* 0x000fe4000fffe1ff */
[----:B------:R-:W-:Y:S02]  /*1680*/  @!UP0 USEL UR8, UR5, UR8, !UP2 ;  /* 0x0000000805088287 */ /* 0x000fe4000d000000 */
[----:B------:R-:W-:Y:S02]  /*1690*/  UIMAD UR9, UR19, UR9, UR4 ;  /* 0x00000009130972a4 */ /* 0x000fe4000f8e0204 */
[----:B------:R-:W-:Y:S02]  /*16a0*/  @!UP0 UIADD3 UR7, UPT, UPT, UR7, -UR8, URZ ;  /* 0x8000000807078290 */ /* 0x000fe4000fffe0ff */
[----:B------:R-:W-:-:S02]  /*16b0*/  @!UP0 UIMAD UR6, UR9, UR6, UR8 ;  /* 0x00000006090682a4 */ /* 0x000fc4000f8e0208 */
[----:B------:R-:W-:Y:S02]  /*16c0*/  @!UP0 UIMAD UR4, UR7, UR19, UR5 ;  /* 0x00000013070482a4 */ /* 0x000fe4000f8e0205 */
[----:B------:R-:W-:Y:S02]  /*16d0*/  UIMAD UR26, UR20, UR11, UR26 ;  /* 0x0000000b141a72a4 */ /* 0x000fe4000f8e021a */
[----:B------:R-:W-:Y:S01]  /*16e0*/  UIMAD UR30, UR4, UR14, UR10 ;  /* 0x0000000e041e72a4 */ /* 0x000fe2000f8e020a */
[----:B------:R-:W-:Y:S02]  /*16f0*/  @!UP0 UMOV UR5, UR6 ;  /* 0x0000000600058c82 */ /* 0x000fe40008000000 */
[----:B------:R-:W-:-:S12]  /*1700*/  UIMAD UR26, UR5, UR20, UR26 ;  /* 0x00000014051a72a4 */ /* 0x000fd8000f8e021a */
.L_x_19:
[----:B------:R-:W-:-:S09]  /*1710*/  UISETP.NE.AND UP0, UPT, UR22, 0x1, UPT ;  /* 0x000000011600788c */ /* 0x000fd2000bf05270 */
[----:B------:R-:W-:Y:S05]  /*1720*/  BRA.U UP0, `(.L_x_20) ;  /* 0x0000000100407547 */ /* 0x000fea000b800000 */
[----:B------:R-:W2:Y:S01]  /*1730*/  LDCU.128 UR8, c[0x0][0xb10] ;  /* 0x00016200ff0877ac */ /* 0x000ea20008000c00 */
[----:B------:R-:W3:Y:S01]  /*1740*/  LDCU UR12, c[0x0][0xb0c] ;  /* 0x00016180ff0c77ac */ /* 0x000ee20008000800 */
[----:B------:R-:W4:Y:S01]  /*1750*/  LDCU UR13, c[0x0][0xb20] ;  /* 0x00016400ff0d77ac */ /* 0x000f220008000800 */
[----:B--2---:R-:W-:Y:S02]  /*1760*/  UIMAD.WIDE.U32 UR4, UR26, UR8, URZ ;  /* 0x000000081a0472a5 */ /* 0x004fe4000f8e00ff */
[----:B------:R-:W-:Y:S02]  /*1770*/  UIMAD.WIDE.U32 UR6, UR30, UR11, URZ ;  /* 0x0000000b1e0672a5 */ /* 0x000fe4000f8e00ff */
[----:B---3--:R-:W-:Y:S02]  /*1780*/  UISETP.NE.AND UP0, UPT, UR12, 0x1, UPT ;  /* 0x000000010c00788c */ /* 0x008fe4000bf05270 */
[----:B------:R-:W-:-:S03]  /*1790*/  USHF.R.U32.HI UR5, URZ, UR9, UR5 ;  /* 0x00000009ff057299 */ /* 0x000fc60008011605 */
[----:B------:R-:W-:Y:S01]  /*17a0*/  UMOV UR4, UR7 ;  /* 0x0000000700047c82 */ /* 0x000fe20008000000 */
[----:B------:R-:W-:Y:S02]  /*17b0*/  USEL UR5, UR26, UR5, !UP0 ;  /* 0x000000051a057287 */ /* 0x000fe4000c000000 */
[----:B------:R-:W-:Y:S02]  /*17c0*/  UISETP.NE.AND UP0, UPT, UR10, 0x1, UPT ;  /* 0x000000010a00788c */ /* 0x000fe4000bf05270 */
[----:B----4-:R-:W-:-:S04]  /*17d0*/  USHF.R.U32.HI UR4, URZ, UR13, UR4 ;  /* 0x0000000dff047299 */ /* 0x010fc80008011604 */
[----:B------:R-:W-:-:S04]  /*17e0*/  USEL UR4, UR30, UR4, !UP0 ;  /* 0x000000041e047287 */ /* 0x000fc8000c000000 */
[----:B------:R-:W-:Y:S02]  /*17f0*/  UIADD3 UR6, UPT, UPT, UR5, -UR4, URZ ;  /* 0x8000000405067290 */ /* 0x000fe4000fffe0ff */
[----:B------:R-:W-:Y:S02]  /*1800*/  UIADD3 UR4, UPT, UPT, -UR5, UR4, URZ ;  /* 0x0000000405047290 */ /* 0x000fe4000fffe1ff */
[----:B------:R-:W-:Y:S02]  /*1810*/  UIMAD UR30, UR6, UR10, UR30 ;  /* 0x0000000a061e72a4 */ /* 0x000fe4000f8e021e */
[----:B------:R-:W-:-:S12]  /*1820*/  UIMAD UR26, UR4, UR12, UR26 ;  /* 0x0000000c041a72a4 */ /* 0x000fd8000f8e021a */
.L_x_20:
[----:B------:R-:W-:Y:S01]  /*1830*/  UISETP.NE.AND UP0, UPT, UR18, 0x2, UPT ;  /* 0x000000021200788c */ /* 0x000fe2000bf05270 */
[----:B------:R-:W-:Y:S09]  /*1840*/  BRA.U !UP6, `(.L_x_21) ;  /* 0x000000010e0c7547 */ /* 0x000ff2000b800000 */
[----:B------:R-:W-:Y:S01]  /*1850*/  UCGABAR_WAIT ;  /* 0x0000000000007dc7 */ /* 0x000fe20008000000 */
[----:B------:R-:W-:Y:S01]  /*1860*/  CCTL.IVALL ;  /* 0x00000000ff00798f */ /* 0x000fe20002000000 */
[----:B------:R-:W-:Y:S05]  /*1870*/  BRA `(.L_x_22) ;  /* 0x0000000000047947 */ /* 0x000fea0003800000 */
.L_x_21:
[----:B------:R-:W-:Y:S06]  /*1880*/  BAR.SYNC.DEFER_BLOCKING 0x0 ;  /* 0x0000000000007b1d */ /* 0x000fec0000010000 */
.L_x_22:
[----:B------:R-:W-:Y:S05]  /*1890*/  BRA.U UP0, `(.L_x_23) ;  /* 0x0000001900147547 */ /* 0x000fea000b800000 */
[----:B------:R-:W2:Y:S01]  /*18a0*/  LDCU UR6, c[0x0][0x38c] ;  /* 0x00007180ff0677ac */ /* 0x000ea20008000800 */
[----:B------:R-:W-:Y:S01]  /*18b0*/  PLOP3.LUT P1, PT, PT, PT, UP3, 0x80, 0x8 ;  /* 0x000000000008781c */ /* 0x000fe20003f2f038 */
[----:B------:R-:W-:Y:S01]  /*18c0*/  IMAD.MOV.U32 R12, RZ, RZ, 0x1 ;  /* 0x00000001ff0c7424 */ /* 0x000fe200078e00ff */
[----:B------:R-:W-:Y:S01]  /*18d0*/  ISETP.EQ.OR P2, PT, R0, RZ, P3 ;  /* 0x000000ff0000720c */ /* 0x000fe20001f42670 */
[----:B------:R-:W-:Y:S01]  /*18e0*/  UISETP.NE.AND UP1, UPT, UR18, URZ, UPT ;  /* 0x000000ff1200728c */ /* 0x000fe2000bf25270 */
[----:B------:R-:W-:Y:S01]  /*18f0*/  PLOP3.LUT P1, PT, P1, PT, PT, 0x8, 0x80 ;  /* 0x000000000080781c */ /* 0x000fe20000f2e170 */
[----:B------:R-:W-:Y:S01]  /*1900*/  USEL UR25, URZ, 0x1, UP4 ;  /* 0x00000001ff197887 */ /* 0x000fe2000a000000 */
[----:B------:R-:W-:Y:S01]  /*1910*/  CS2R R10, SRZ ;  /* 0x00000000000a7805 */ /* 0x000fe2000001ff00 */
[----:B------:R-:W-:Y:S01]  /*1920*/  IMAD.MOV.U32 R9, RZ, RZ, RZ ;  /* 0x000000ffff097224 */ /* 0x000fe200078e00ff */
[----:B------:R-:W3:Y:S01]  /*1930*/  LDCU UR39, c[0x0][0x370] ;  /* 0x00006e00ff2777ac */ /* 0x000ee20008000800 */
[----:B------:R-:W-:Y:S01]  /*1940*/  IMAD.MOV.U32 R8, RZ, RZ, 0x1 ;  /* 0x00000001ff087424 */ /* 0x000fe200078e00ff */
[----:B------:R-:W4:Y:S01]  /*1950*/  LDCU.64 UR28, c[0x0][0x348] ;  /* 0x00006900ff1c77ac */ /* 0x000f220008000a00 */
[----:B------:R-:W-:-:S02]  /*1960*/  USHF.R.U32.HI UR44, URZ, 0x6, UR24 ;  /* 0x00000006ff2c7899 */ /* 0x000fc40008011618 */
[----:B--2---:R-:W-:Y:S02]  /*1970*/  UIADD3 UR5, UPT, UPT, UR6, 0x3f, URZ ;  /* 0x0000003f06057890 */ /* 0x004fe4000fffe0ff */
[----:B------:R-:W-:Y:S02]  /*1980*/  UIADD3 UR45, UPT, UPT, UR6, 0x7e, URZ ;  /* 0x0000007e062d7890 */ /* 0x000fe4000fffe0ff */
[----:B------:R-:W-:Y:S01]  /*1990*/  USHF.R.S32.HI UR4, URZ, 0x1f, UR5 ;  /* 0x0000001fff047899 */ /* 0x000fe20008011405 */
[----:B------:R-:W2:Y:S03]  /*19a0*/  LDCU UR38, c[0x0][0x374] ;  /* 0x00006e80ff2677ac */ /* 0x000ea60008000800 */
[----:B------:R-:W-:Y:S02]  /*19b0*/  ULEA.HI UR4, UR4, UR5, URZ, 0x6 ;  /* 0x0000000504047291 */ /* 0x000fe4000f8f30ff */
[----:B------:R-:W-:-:S02]  /*19c0*/  USEL UR25, UR25, 0x2, UP1 ;  /* 0x0000000219197887 */ /* 0x000fc40008800000 */
[----:B------:R-:W-:Y:S02]  /*19d0*/  USHF.R.S32.HI UR41, URZ, 0x6, UR4 ;  /* 0x00000006ff297899 */ /* 0x000fe40008011404 */
[----:B------:R-:W-:Y:S02]  /*19e0*/  UIADD3 UR4, UPT, UPT, UR6, -0x1, URZ ;  /* 0xffffffff06047890 */ /* 0x000fe4000fffe0ff */
[----:B------:R-:W-:Y:S02]  /*19f0*/  UISETP.LT.U32.AND UP0, UPT, UR41, 0xd, UPT ;  /* 0x0000000d2900788c */ /* 0x000fe4000bf01070 */
[----:B------:R-:W-:Y:S02]  /*1a00*/  UISETP.GE.U32.AND UP2, UPT, UR4, -0x7f, UPT ;  /* 0xffffff810400788c */ /* 0x000fe4000bf46070 */
[----:B------:R-:W-:Y:S01]  /*1a10*/  USEL UR40, UR41, 0xd, UP0 ;  /* 0x0000000d29287887 */ /* 0x000fe20008000000 */
[----:B------:R-:W-:-:S03]  /*1a20*/  UMOV UR5, URZ ;  /* 0x000000ff00057c82 */ /* 0x000fc60008000000 */
[----:B------:R-:W-:Y:S02]  /*1a30*/  UIADD3 UR21, UPT, UPT, UR40, -0x1, URZ ;  /* 0xffffffff28157890 */ /* 0x000fe4000fffe0ff */
[----:B------:R-:W-:-:S03]  /*1a40*/  UIADD3 UR43, UPT, UPT, UR41, -UR40, URZ ;  /* 0x80000028292b7290 */ /* 0x000fc6000fffe0ff */
[----:B------:R-:W-:-:S04]  /*1a50*/  @UP2 UIADD3 UR21, UPT, UPT, UR40, URZ, URZ ;  /* 0x000000ff28152290 */ /* 0x000fc8000fffe0ff */
[----:B--234-:R-:W-:-:S12]  /*1a60*/  UIADD3 UR21, UPT, UPT, UR21, 0x1, URZ ;  /* 0x0000000115157890 */ /* 0x01cfd8000fffe0ff */
.L_x_43:
[----:B------:R-:W-:Y:S01]  /*1a70*/  UISETP.NE.AND UP0, UPT, UR54, URZ, UPT ;  /* 0x000000ff3600728c */ /* 0x000fe2000bf05270 */
[----:B------:R-:W2:Y:S08]  /*1a80*/  S2UR UR54, SR_CgaCtaId ;  /* 0x00000000003679c3 */ /* 0x000eb00000008800 */
[----:B------:R-:W-:Y:S05]  /*1a90*/  BRA.U UP0, `(.L_x_24) ;  /* 0x0000000100347547 */ /* 0x000fea000b800000 */
[----:B------:R-:W3:Y:S01]  /*1aa0*/  S2R R0, SR_CgaCtaId ;  /* 0x0000000000007919 */ /* 0x000ee20000008800 */
[----:B------:R-:W-:-:S04]  /*1ab0*/  MOV R2, 0x400 ;  /* 0x0000040000027802 */ /* 0x000fc80000000f00 */
[----:B---3--:R-:W-:Y:S02]  /*1ac0*/  LEA R0, R0, R2, 0x18 ;  /* 0x0000000200007211 */ /* 0x008fe400078ec0ff */
[----:B------:R-:W-:-:S03]  /*1ad0*/  SHF.L.U32 R2, R8, 0x1f, RZ ;  /* 0x0000001f08027819 */ /* 0x000fc600000006ff */
[----:B------:R-:W-:-:S04]  /*1ae0*/  IMAD R0, R9, 0x8, R0 ;  /* 0x0000000809007824 */ /* 0x000fc800078e0200 */
[----:B------:R-:W3:Y:S02]  /*1af0*/  SYNCS.PHASECHK.TRANS64.TRYWAIT P0, [R0+URZ+0x180], R2 ;  /* 0x00018002000075a7 */ /* 0x000ee400080011ff */
[----:B---3--:R-:W-:Y:S05]  /*1b00*/  @!P0 BRA `(.L_x_25) ;  /* 0x0000006000988947 */ /* 0x008fea0003800000 */
.L_x_132:
[----:B------:R-:W-:Y:S01]  /*1b10*/  VIADD R9, R9, 0x1 ;  /* 0x0000000109097836 */ /* 0x000fe20000000000 */
[----:B------:R3:W-:Y:S04]  /*1b20*/  SYNCS.ARRIVE.TRANS64.A1T0 RZ, [R0+URZ+0x170], RZ ;  /* 0x000170ff00ff79a7 */ /* 0x0007e800081000ff */
[----:B------:R-:W-:-:S04]  /*1b30*/  ISETP.NE.AND P0, PT, R9, 0x2, PT ;  /* 0x000000020900780c */ /* 0x000fc80003f05270 */
[----:B------:R-:W-:Y:S02]  /*1b40*/  SEL R9, R9, RZ, P0 ;  /* 0x000000ff09097207 */ /* 0x000fe40000000000 */
[----:B---3--:R-:W-:-:S04]  /*1b50*/  SEL R0, RZ, 0x1, P0 ;  /* 0x00000001ff007807 */ /* 0x008fc80000000000 */
[----:B------:R-:W-:-:S07]  /*1b60*/  LOP3.LUT R8, R8, R0, RZ, 0x3c, !PT ;  /* 0x0000000008087212 */ /* 0x000fce00078e3cff */
.L_x_24:
[----:B------:R-:W-:Y:S01]  /*1b70*/  UMOV UR6, 0x400 ;  /* 0x0000040000067882 */ /* 0x000fe20000000000 */
[----:B------:R-:W-:Y:S01]  /*1b80*/  SHF.L.U32 R0, R12, 0x1f, RZ ;  /* 0x0000001f0c007819 */ /* 0x000fe200000006ff */
[----:B--2---:R-:W-:Y:S02]  /*1b90*/  ULEA UR6, UR54, UR6, 0x18 ;  /* 0x0000000636067291 */ /* 0x004fe4000f8ec0ff */
[----:B------:R-:W-:Y:S02]  /*1ba0*/  UISETP.GE.U32.AND UP0, UPT, UR45, 0x7f, UPT ;  /* 0x0000007f2d00788c */ /* 0x000fe4000bf06070 */
[----:B------:R-:W-:Y:S02]  /*1bb0*/  ULEA UR4, UR5, UR6, 0x3 ;  /* 0x0000000605047291 */ /* 0x000fe4000f8e18ff */
[----:B------:R-:W-:Y:S02]  /*1bc0*/  USHF.L.U32 UR35, UR26, 0x6, URZ ;  /* 0x000000061a237899 */ /* 0x000fe400080006ff */
[----:B------:R-:W-:Y:S01]  /*1bd0*/  ULEA UR11, UR30, UR44, 0x6 ;  /* 0x0000002c1e0b7291 */ /* 0x000fe2000f8e30ff */
[----:B------:R-:W-:-:S04]  /*1be0*/  UMOV UR13, URZ ;  /* 0x000000ff000d7c82 */ /* 0x000fc80008000000 */
[----:B------:R2:W3:Y:S01]  /*1bf0*/  SYNCS.PHASECHK.TRANS64.TRYWAIT P0, [UR4+0x68], R0 ;  /* 0x00006800ff0075a7 */ /* 0x0004e20008001104 */
[----:B------:R-:W-:Y:S06]  /*1c00*/  BRA.U !UP0, `(.L_x_26) ;  /* 0x0000000108c07547 */ /* 0x000fec000b800000 */
[----:B------:R-:W-:Y:S01]  /*1c10*/  UMOV UR7, URZ ;  /* 0x000000ff00077c82 */ /* 0x000fe20008000000 */
[----:B------:R-:W-:-:S05]  /*1c20*/  UMOV UR4, UR5 ;  /* 0x0000000500047c82 */ /* 0x000fca0008000000 */
.L_x_32:
[----:B------:R-:W-:Y:S01]  /*1c30*/  ULEA UR33, UR4, UR6, 0x3 ;  /* 0x0000000604217291 */ /* 0x000fe2000f8e18ff */
[----:B---3--:R-:W-:Y:S01]  /*1c40*/  @!P3 MOV R2, 0x4000 ;  /* 0x000040000002b802 */ /* 0x008fe20000000f00 */
[----:B-1-34-:R-:W-:Y:S10]  /*1c50*/  @P0 BRA `(.L_x_27) ;  /* 0x00000000000c0947 */ /* 0x01aff40003800000 */
[----:B------:R-:W-:-:S04]  /*1c60*/  SHF.L.U32 R3, R12, 0x1f, RZ ;  /* 0x0000001f0c037819 */ /* 0x000fc800000006ff */
[----:B------:R-:W3:Y:S02]  /*1c70*/  SYNCS.PHASECHK.TRANS64.TRYWAIT P0, [UR33+0x68], R3 ;  /* 0x00006803ff0075a7 */ /* 0x000ee40008001121 */
[----:B---3--:R-:W-:Y:S05]  /*1c80*/  @!P0 BRA `(.L_x_28) ;  /* 0x00000060004c8947 */ /* 0x008fea0003800000 */
.L_x_27:
[----:B------:R3:W-:Y:S01]  /*1c90*/  @!P3 SYNCS.ARRIVE.TRANS64 RZ, [UR33], R2 ;  /* 0x00000002ffffb9a7 */ /* 0x0007e20008000021 */
[----:B------:R-:W-:-:S04]  /*1ca0*/  ULOP3.LUT UR5, UR25, 0x2, URZ, 0xfc, !UPT ;  /* 0x0000000219057892 */ /* 0x000fc8000f8efcff */
[----:B------:R-:W-:-:S09]  /*1cb0*/  UISETP.NE.AND UP0, UPT, UR5, 0x2, UPT ;  /* 0x000000020500788c */ /* 0x000fd2000bf05270 */
[----:B------:R-:W-:Y:S05]  /*1cc0*/  BRA.U UP0, `(.L_x_29) ;  /* 0x0000000100047547 */ /* 0x000fea000b800000 */
[----:B-1----:R-:W-:Y:S05]  /*1cd0*/  BPT.TRAP 0x1 ;  /* 0x000000040000795c */ /* 0x002fea0000300000 */
.L_x_29:
[----:B------:R-:W-:Y:S04]  /*1ce0*/  BSSY.RECONVERGENT B0, `(.L_x_30) ;  /* 0x0000003000007945 */ /* 0x000fe80003800200 */
[----:B------:R-:W-:Y:S05]  /*1cf0*/  @P2 BRA `(.L_x_31) ;  /* 0x0000000000042947 */ /* 0x000fea0003800000 */
[----:B-1----:R-:W-:Y:S05]  /*1d00*/  BPT.TRAP 0x1 ;  /* 0x000000040000795c */ /* 0x002fea0000300000 */
.L_x_31:
[----:B-1----:R-:W-:Y:S05]  /*1d10*/  BSYNC.RECONVERGENT B0 ;  /* 0x0000000000007941 */ /* 0x002fea0003800200 */
.L_x_30:
[----:B------:R-:W-:Y:S02]  /*1d20*/  UIADD3 UR5, UPT, UPT, UR4, 0x1, URZ ;  /* 0x0000000104057890 */ /* 0x000fe4000fffe0ff */
[----:B------:R-:W-:Y:S02]  /*1d30*/  ULEA UR32, UR4, UR6, 0xd ;  /* 0x0000000604207291 */ /* 0x000fe4000f8e68ff */
[----:B------:R-:W-:Y:S02]  /*1d40*/  UISETP.NE.AND UP0, UPT, UR5, 0xd, UPT ;  /* 0x0000000d0500788c */ /* 0x000fe4000bf05270 */
[----:B------:R-:W-:Y:S02]  /*1d50*/  USHF.L.U32 UR34, UR7, 0x6, URZ ;  /* 0x0000000607227899 */ /* 0x000fe400080006ff */
[----:B------:R-:W-:Y:S02]  /*1d60*/  USEL UR9, URZ, 0x1, UP0 ;  /* 0x00000001ff097887 */ /* 0x000fe40008000000 */
[----:B------:R-:W-:-:S02]  /*1d70*/  USEL UR5, UR5, URZ, UP0 ;  /* 0x000000ff05057287 */ /* 0x000fc40008000000 */
[----:B------:R-:W-:Y:S02]  /*1d80*/  UIADD3 UR14, UP0, UPT, UR28, 0x180, URZ ;  /* 0x000001801c0e7890 */ /* 0x000fe4000ff1e0ff */
[----:B------:R-:W-:Y:S01]  /*1d90*/  ULEA UR8, UR5, UR6, 0x3 ;  /* 0x0000000605087291 */ /* 0x000fe2000f8e18ff */
[----:B------:R-:W-:Y:S01]  /*1da0*/  LOP3.LUT R12, R12, UR9, RZ, 0x3c, !PT ;  /* 0x000000090c0c7c12 */ /* 0x000fe2000f8e3cff */
[----:B------:R-:W-:Y:S02]  /*1db0*/  ULEA UR4, UR4, UR24, 0xc ;  /* 0x0000001804047291 */ /* 0x000fe4000f8e60ff */
[----:B------:R-:W-:Y:S01]  /*1dc0*/  UIADD3 UR7, UPT, UPT, UR7, 0x1, URZ ;  /* 0x0000000107077890 */ /* 0x000fe2000fffe0ff */
[----:B--2---:R-:W-:Y:S01]  /*1dd0*/  SHF.L.U32 R0, R12, 0x1f, RZ ;  /* 0x0000001f0c007819 */ /* 0x004fe200000006ff */
[----:B------:R-:W-:Y:S02]  /*1de0*/  UIADD3 UR16, UP1, UPT, UR28, 0x80, URZ ;  /* 0x000000801c107890 */ /* 0x000fe4000ff3e0ff */
[----:B------:R-:W-:Y:S01]  /*1df0*/  UIADD3.X UR15, UPT, UPT, URZ, UR29, URZ, UP0, !UPT ;  /* 0x0000001dff0f7290 */ /* 0x000fe200087fe4ff */
[----:B------:R4:W1:Y:S01]  /*1e00*/  SYNCS.PHASECHK.TRANS64.TRYWAIT P0, [UR8+0x68], R0 ;  /* 0x00006800ff0075a7 */ /* 0x0008620008001108 */
[----:B------:R-:W-:-:S02]  /*1e10*/  ULEA UR4, UR4, UR6, 0x1 ;  /* 0x0000000604047291 */ /* 0x000fc4000f8e08ff */
[----:B------:R-:W-:Y:S02]  /*1e20*/  UISETP.NE.AND UP0, UPT, UR7, UR21, UPT ;  /* 0x000000150700728c */ /* 0x000fe4000bf05270 */
[----:B------:R-:W-:Y:S02]  /*1e30*/  UIADD3.X UR17, UPT, UPT, URZ, UR29, URZ, UP1, !UPT ;  /* 0x0000001dff117290 */ /* 0x000fe40008ffe4ff */
[----:B------:R-:W-:Y:S02]  /*1e40*/  UIADD3 UR32, UPT, UPT, UR32, 0x3400, URZ ;  /* 0x0000340020207890 */ /* 0x000fe4000fffe0ff */
[----:B------:R-:W-:Y:S01]  /*1e50*/  UIADD3 UR8, UPT, UPT, UR4, 0x1d400, URZ ;  /* 0x0001d40004087890 */ /* 0x000fe2000fffe0ff */
[----:B------:R-:W-:Y:S01]  /*1e60*/  UMOV UR18, 0x0 ;  /* 0x0000000000127882 */ /* 0x000fe20000000000 */
[----:B------:R-:W-:Y:S01]  /*1e70*/  UMOV UR19, 0x10000000 ;  /* 0x1000000000137882 */ /* 0x000fe20000000000 */
[----:B------:R-:W-:Y:S01]  /*1e80*/  UMOV UR4, 0xff0000 ;  /* 0x00ff000000047882 */ /* 0x000fe20000000000 */
[----:B------:R-:W-:Y:S01]  /*1e90*/  UMOV UR12, UR36 ;  /* 0x00000024000c7c82 */ /* 0x000fe20008000000 */
[----:B------:R-:W-:Y:S01]  /*1ea0*/  UMOV UR9, UR33 ;  /* 0x0000002100097c82 */ /* 0x000fe20008000000 */
[----:B------:R-:W-:Y:S01]  /*1eb0*/  UMOV UR10, UR34 ;  /* 0x00000022000a7c82 */ /* 0x000fe20008000000 */
[----:B------:R-:W-:Y:S01]  /*1ec0*/  UTMALDG.3D [UR32], [UR16], desc[UR18] ;  /* 0x00001220100075b4 */ /* 0x000fe20008011000 */
[----:B------:R-:W-:Y:S01]  /*1ed0*/  UMOV UR13, UR21 ;  /* 0x00000015000d7c82 */ /* 0x000fe20008000000 */
[----:B------:R2:W-:Y:S02]  /*1ee0*/  UTMALDG.3D.MULTICAST [UR8], [UR14], UR4, desc[UR18] ;  /* 0x000012080e0073b4 */ /* 0x0005e40008011804 */
[----:B--2---:R-:W-:Y:S01]  /*1ef0*/  UMOV UR4, UR5 ;  /* 0x0000000500047c82 */ /* 0x004fe20008000000 */
[----:B------:R-:W-:Y:S05]  /*1f00*/  BRA.U UP0, `(.L_x_32) ;  /* 0xfffffffd00487547 */ /* 0x000fea000b83ffff */
.L_x_26:
[----:B------:R-:W-:Y:S01]  /*1f10*/  ULEA UR4, UR5, UR6, 0x3 ;  /* 0x0000000605047291 */ /* 0x000fe2000f8e18ff */
[----:B--2-4-:R-:W-:Y:S01]  /*1f20*/  SHF.L.U32 R0, R12, 0x1f, RZ ;  /* 0x0000001f0c007819 */ /* 0x014fe200000006ff */
[----:B------:R-:W-:Y:S01]  /*1f30*/  @!P1 SYNCS.ARRIVE.TRANS64.A1T0 RZ, [UR6+0x108], RZ ;  /* 0x000108ffffff99a7 */ /* 0x000fe20008100006 */
[----:B------:R-:W-:-:S06]  /*1f40*/  UISETP.GT.AND UP0, UPT, UR41, UR40, UPT ;  /* 0x000000282900728c */ /* 0x000fcc000bf04270 */
[----:B-1-3--:R1:W2:Y:S03]  /*1f50*/  SYNCS.PHASECHK.TRANS64.TRYWAIT P0, [UR4+0x68], R0 ;  /* 0x00006800ff0075a7 */ /* 0x00a2a60008001104 */
[----:B------:R-:W-:Y:S05]  /*1f60*/  BRA.U !UP0, `(.L_x_33) ;  /* 0x0000000108c47547 */ /* 0x000fea000b800000 */
[----:B------:R-:W-:Y:S01]  /*1f70*/  UIADD3 UR26, UPT, UPT, UR43, UR13, URZ ;  /* 0x0000000d2b1a7290 */ /* 0x000fe2000fffe0ff */
[----:B------:R-:W-:-:S11]  /*1f80*/  UMOV UR4, UR5 ;  /* 0x0000000500047c82 */ /* 0x000fd60008000000 */
.L_x_39:
[----:B------:R-:W-:Y:S01]  /*1f90*/  ULEA UR17, UR4, UR6, 0x3 ;  /* 0x0000000604117291 */ /* 0x000fe2000f8e18ff */
[----:B--2---:R-:W-:Y:S01]  /*1fa0*/  @!P3 MOV R2, 0x4000 ;  /* 0x000040000002b802 */ /* 0x004fe20000000f00 */
[----:B--2-4-:R-:W-:Y:S10]  /*1fb0*/  @P0 BRA `(.L_x_34) ;  /* 0x00000000000c0947 */ /* 0x014ff40003800000 */
[----:B------:R-:W-:-:S04]  /*1fc0*/  SHF.L.U32 R3, R12, 0x1f, RZ ;  /* 0x0000001f0c037819 */ /* 0x000fc800000006ff */
[----:B------:R-:W2:Y:S02]  /*1fd0*/  SYNCS.PHASECHK.TRANS64.TRYWAIT P0, [UR17+0x68], R3 ;  /* 0x00006803ff0075a7 */ /* 0x000ea40008001111 */
[----:B--2---:R-:W-:Y:S05]  /*1fe0*/  @!P0 BRA `(.L_x_35) ;  /* 0x0000005c008c8947 */ /* 0x004fea0003800000 */
.L_x_34:
[----:B------:R2:W-:Y:S01]  /*1ff0*/  @!P3 SYNCS.ARRIVE.TRANS64 RZ, [UR17], R2 ;  /* 0x00000002ffffb9a7 */ /* 0x0005e20008000011 */
[----:B------:R-:W-:-:S04]  /*2000*/  ULOP3.LUT UR5, UR25, 0x2, URZ, 0xfc, !UPT ;  /* 0x0000000219057892 */ /* 0x000fc8000f8efcff */
[----:B------:R-:W-:-:S09]  /*2010*/  UISETP.NE.AND UP0, UPT, UR5, 0x2, UPT ;  /* 0x000000020500788c */ /* 0x000fd2000bf05270 */
[----:B------:R-:W-:Y:S05]  /*2020*/  BRA.U UP0, `(.L_x_36) ;  /* 0x0000000100047547 */ /* 0x000fea000b800000 */
[----:B------:R-:W-:Y:S05]  /*2030*/  BPT.TRAP 0x1 ;  /* 0x000000040000795c */ /* 0x000fea0000300000 */
.L_x_36:
[----:B------:R-:W-:Y:S04]  /*2040*/  BSSY.RECONVERGENT B0, `(.L_x_37) ;  /* 0x0000003000007945 */ /* 0x000fe80003800200 */
[----:B------:R-:W-:Y:S05]  /*2050*/  @P2 BRA `(.L_x_38) ;  /* 0x0000000000042947 */ /* 0x000fea0003800000 */
[----:B------:R-:W-:Y:S05]  /*2060*/  BPT.TRAP 0x1 ;  /* 0x000000040000795c */ /* 0x000fea0000300000 */
.L_x_38:
[----:B------:R-:W-:Y:S05]  /*2070*/  BSYNC.RECONVERGENT B0 ;  /* 0x0000000000007941 */ /* 0x000fea0003800200 */
.L_x_37:
[----:B------:R-:W-:Y:S02]  /*2080*/  UIADD3 UR5, UPT, UPT, UR4, 0x1, URZ ;  /* 0x0000000104057890 */ /* 0x000fe4000fffe0ff */
[----:B------:R-:W-:Y:S02]  /*2090*/  ULEA UR16, UR4, UR6, 0xd ;  /* 0x0000000604107291 */ /* 0x000fe4000f8e68ff */
[----:B------:R-:W-:Y:S02]  /*20a0*/  UISETP.NE.AND UP0, UPT, UR5, 0xd, UPT ;  /* 0x0000000d0500788c */ /* 0x000fe4000bf05270 */
[----:B------:R-:W-:Y:S02]  /*20b0*/  ULEA UR4, UR4, UR24, 0xc ;  /* 0x0000001804047291 */ /* 0x000fe4000f8e60ff */
[----:B------:R-:W-:Y:S02]  /*20c0*/  USEL UR8, URZ, 0x1, UP0 ;  /* 0x00000001ff087887 */ /* 0x000fe40008000000 */
[----:B------:R-:W-:-:S02]  /*20d0*/  USEL UR5, UR5, URZ, UP0 ;  /* 0x000000ff05057287 */ /* 0x000fc40008000000 */
[----:B------:R-:W-:Y:S02]  /*20e0*/  UIADD3 UR22, UP1, UPT, UR28, 0x80, URZ ;  /* 0x000000801c167890 */ /* 0x000fe4000ff3e0ff */
[----:B------:R-:W-:Y:S01]  /*20f0*/  UIADD3 UR14, UP0, UPT, UR28, 0x180, URZ ;  /* 0x000001801c0e7890 */ /* 0x000fe2000ff1e0ff */
[----:B------:R-:W-:Y:S01]  /*2100*/  LOP3.LUT R12, R12, UR8, RZ, 0x3c, !PT ;  /* 0x000000080c0c7c12 */ /* 0x000fe2000f8e3cff */
[----:B------:R-:W-:Y:S02]  /*2110*/  ULEA UR4, UR4, UR6, 0x1 ;  /* 0x0000000604047291 */ /* 0x000fe4000f8e08ff */
[----:B------:R-:W-:Y:S01]  /*2120*/  ULEA UR7, UR5, UR6, 0x3 ;  /* 0x0000000605077291 */ /* 0x000fe2000f8e18ff */
[----:B-1----:R-:W-:Y:S01]  /*2130*/  SHF.L.U32 R0, R12, 0x1f, RZ ;  /* 0x0000001f0c007819 */ /* 0x002fe200000006ff */
[----:B------:R-:W-:Y:S02]  /*2140*/  USHF.L.U32 UR18, UR13, 0x6, URZ ;  /* 0x000000060d127899 */ /* 0x000fe400080006ff */
[----:B------:R-:W-:-:S02]  /*2150*/  UIADD3 UR16, UPT, UPT, UR16, 0x3400, URZ ;  /* 0x0000340010107890 */ /* 0x000fc4000fffe0ff */
[----:B------:R-:W-:Y:S02]  /*2160*/  UIADD3.X UR23, UPT, UPT, URZ, UR29, URZ, UP1, !UPT ;  /* 0x0000001dff177290 */ /* 0x000fe40008ffe4ff */
[----:B------:R-:W-:Y:S01]  /*2170*/  UIADD3 UR8, UPT, UPT, UR4, 0x1d400, URZ ;  /* 0x0001d40004087890 */ /* 0x000fe2000fffe0ff */
[----:B------:R3:W4:Y:S01]  /*2180*/  SYNCS.PHASECHK.TRANS64.TRYWAIT P0, [UR7+0x68], R0 ;  /* 0x00006800ff0075a7 */ /* 0x0007220008001107 */
[----:B------:R-:W-:Y:S01]  /*2190*/  UIADD3.X UR15, UPT, UPT, URZ, UR29, URZ, UP0, !UPT ;  /* 0x0000001dff0f7290 */ /* 0x000fe200087fe4ff */
[----:B------:R-:W-:Y:S01]  /*21a0*/  UMOV UR30, 0x0 ;  /* 0x00000000001e7882 */ /* 0x000fe20000000000 */
[----:B------:R-:W-:Y:S01]  /*21b0*/  UMOV UR31, 0x10000000 ;  /* 0x10000000001f7882 */ /* 0x000fe20000000000 */
[----:B------:R-:W-:Y:S01]  /*21c0*/  UMOV UR19, UR35 ;  /* 0x0000002300137c82 */ /* 0x000fe20008000000 */
[----:B------:R-:W-:Y:S01]  /*21d0*/  UMOV UR20, UR36 ;  /* 0x0000002400147c82 */ /* 0x000fe20008000000 */
[----:B------:R-:W-:Y:S01]  /*21e0*/  UMOV UR7, 0xff0000 ;  /* 0x00ff000000077882 */ /* 0x000fe20000000000 */
[----:B------:R-:W-:Y:S01]  /*21f0*/  UMOV UR12, UR36 ;  /* 0x00000024000c7c82 */ /* 0x000fe20008000000 */
[----:B------:R-:W-:Y:S01]  /*2200*/  UMOV UR9, UR17 ;  /* 0x0000001100097c82 */ /* 0x000fe20008000000 */
[----:B------:R-:W-:Y:S01]  /*2210*/  UMOV UR10, UR18 ;  /* 0x00000012000a7c82 */ /* 0x000fe20008000000 */
[----:B------:R3:W-:Y:S01]  /*2220*/  UTMALDG.3D [UR16], [UR22], desc[UR30] ;  /* 0x00001e10160075b4 */ /* 0x0007e20008011000 */
[----:B------:R-:W-:Y:S01]  /*2230*/  UIADD3 UR13, UPT, UPT, UR13, 0x1, URZ ;  /* 0x000000010d0d7890 */ /* 0x000fe2000fffe0ff */
[----:B------:R-:W-:-:S03]  /*2240*/  UMOV UR4, UR5 ;  /* 0x0000000500047c82 */ /* 0x000fc60008000000 */
[----:B------:R-:W-:Y:S01]  /*2250*/  UISETP.NE.AND UP0, UPT, UR13, UR26, UPT ;  /* 0x0000001a0d00728c */ /* 0x000fe2000bf05270 */
[----:B------:R3:W-:Y:S08]  /*2260*/  UTMALDG.3D.MULTICAST [UR8], [UR14], UR7, desc[UR30] ;  /* 0x00001e080e0073b4 */ /* 0x0007f00008011807 */
[----:B---3--:R-:W-:Y:S05]  /*2270*/  BRA.U UP0, `(.L_x_39) ;  /* 0xfffffffd00447547 */ /* 0x008fea000b83ffff */
.L_x_33:
[C---:B------:R-:W-:Y:S01]  /*2280*/  LEA R3, R11.reuse, UR6, 0x3 ;  /* 0x000000060b037c11 */ /* 0x040fe2000f8e18ff */
[----:B------:R-:W-:Y:S01]  /*2290*/  NOP ;  /* 0x0000000000007918 */ /* 0x000fe20000000000 */
[----:B-1----:R-:W-:Y:S02]  /*22a0*/  SHF.L.U32 R0, R10, 0x1f, RZ ;  /* 0x0000001f0a007819 */ /* 0x002fe400000006ff */
[----:B------:R-:W-:Y:S02]  /*22b0*/  LEA R4, R11, UR6, 0x4 ;  /* 0x000000060b047c11 */ /* 0x000fe4000f8e20ff */
[----:B--2-4-:R-:W1:Y:S02]  /*22c0*/  SYNCS.PHASECHK.TRANS64.TRYWAIT P0, [R3+URZ+0x110], R0 ;  /* 0x00011000030075a7 */ /* 0x014e6400080011ff */
[----:B-1----:R-:W-:Y:S05]  /*22d0*/  @!P0 BRA `(.L_x_40) ;  /* 0x0000005800e88947 */ /* 0x002fea0003800000 */
.L_x_135:
[----:B------:R-:W2:Y:S01]  /*22e0*/  LDS.128 R4, [R4+0x1a0] ;  /* 0x0001a00004047984 */ /* 0x000ea20000000c00 */
[----:B------:R-:W-:Y:S01]  /*22f0*/  UISETP.GE.AND UP0, UPT, UR42, 0x1, UPT ;  /* 0x000000012a00788c */ /* 0x000fe2000bf06270 */
[----:B------:R-:W-:Y:S01]  /*2300*/  @!PT LDS RZ, [RZ] ;  /* 0x00000000fffff984 */ /* 0x000fe20000000800 */
[----:B------:R-:W-:Y:S01]  /*2310*/  @!PT LDS RZ, [RZ] ;  /* 0x00000000fffff984 */ /* 0x000fe20000000800 */
[----:B------:R-:W-:Y:S01]  /*2320*/  @!PT LDS RZ, [RZ] ;  /* 0x00000000fffff984 */ /* 0x000fe20000000800 */
[----:B------:R-:W-:Y:S01]  /*2330*/  @!PT LDS RZ, [RZ] ;  /* 0x00000000fffff984 */ /* 0x000fe20000000800 */
[----:B------:R3:W-:Y:S06]  /*2340*/  MEMBAR.ALL.CTA ;  /* 0x0000000000007992 */ /* 0x0007ec0000008000 */
[----:B---3--:R-:W3:Y:S01]  /*2350*/  FENCE.VIEW.ASYNC.S ;  /* 0x00000000000073c6 */ /* 0x008ee20000000000 */
[----:B--2---:R-:W-:-:S13]  /*2360*/  LOP3.LUT P0, RZ, R6, 0x1, RZ, 0xc0, !PT ;  /* 0x0000000106ff7812 */ /* 0x004fda000780c0ff */
[----:B---3--:R-:W-:Y:S01]  /*2370*/  VOTEU.ANY UP1, P0 ;  /* 0x0000000000ff7886 */ /* 0x008fe20000020100 */
[----:B------:R-:W-:-:S13]  /*2380*/  PLOP3.LUT P0, PT, PT, PT, UP1, 0x80, 0x8 ;  /* 0x000000000008781c */ /* 0x000fda0003f0f018 */
[----:B-1----:R-:W-:Y:S02]  /*2390*/  @P0 LOP3.LUT R0, R5, 0xffff, RZ, 0xc0, !PT ;  /* 0x0000ffff05000812 */ /* 0x002fe400078ec0ff */
[----:B------:R-:W-:Y:S02]  /*23a0*/  @P0 MOV R2, R4 ;  /* 0x0000000400020202 */ /* 0x000fe40000000f00 */
[----:B------:R-:W-:Y:S01]  /*23b0*/  @P0 R2UR UR7, R0 ;  /* 0x00000000000702ca */ /* 0x000fe200000e0000 */
[----:B------:R-:W-:Y:S01]  /*23c0*/  VIADD R0, R3, 0x120 ;  /* 0x0000012003007836 */ /* 0x000fe20000000000 */
[----:B------:R-:W-:Y:S02]  /*23d0*/  @P0 SHF.R.U32.HI R4, RZ, 0x10, R5 ;  /* 0x00000010ff040819 */ /* 0x000fe40000011605 */
[----:B------:R-:W-:Y:S02]  /*23e0*/  @P0 R2UR UR8, R2 ;  /* 0x00000000020802ca */ /* 0x000fe400000e0000 */
[----:B------:R-:W-:-:S02]  /*23f0*/  PRMT R0, RZ, 0x654, R0 ;  /* 0x00000654ff007816 */ /* 0x000fc40000000000 */
[----:B------:R-:W-:Y:S02]  /*2400*/  @P0 R2UR UR4, R4 ;  /* 0x00000000040402ca */ /* 0x000fe400000e0000 */
[----:B------:R1:W-:Y:S03]  /*2410*/  SYNCS.ARRIVE.TRANS64.RED.A1T0 RZ, [R0+URZ], RZ ;  /* 0x000000ff00ff79a7 */ /* 0x0003e600081004ff */
[----:B------:R-:W-:-:S04]  /*2420*/  @UP1 UMOV UR27, UR7 ;  /* 0x00000007001b1c82 */ /* 0x000fc80008000000 */
[----:B------:R-:W-:-:S04]  /*2430*/  @UP1 UMOV UR37, UR8 ;  /* 0x0000000800251c82 */ /* 0x000fc80008000000 */
[----:B------:R-:W-:Y:S01]  /*2440*/  @UP1 UMOV UR36, UR4 ;  /* 0x0000000400241c82 */ /* 0x000fe20008000000 */
[----:B------:R-:W-:Y:S05]  /*2450*/  BRA.U !UP0, `(.L_x_41) ;  /* 0x0000000108d47547 */ /* 0x000fea000b800000 */
[----:B------:R-:W2:Y:S01]  /*2460*/  LDCU.128 UR12, c[0x0][0xb10] ;  /* 0x00016200ff0c77ac */ /* 0x000ea20008000c00 */
[----:B------:R-:W3:Y:S01]  /*2470*/  LDCU UR26, c[0x0][0xb20] ;  /* 0x00016400ff1a77ac */ /* 0x000ee20008000800 */
[----:B------:R-:W4:Y:S01]  /*2480*/  LDCU UR20, c[0x0][0xb0c] ;  /* 0x00016180ff1477ac */ /* 0x000f220008000800 */
[----:B------:R-:W1:Y:S01]  /*2490*/  LDCU.64 UR10, c[0x0][0xb28] ;  /* 0x00016500ff0a77ac */ /* 0x000e620008000a00 */
[----:B------:R-:W-:Y:S02]  /*24a0*/  UISETP.NE.AND UP3, UPT, UR42, 0x1, UPT ;  /* 0x000000012a00788c */ /* 0x000fe4000bf65270 */
[----:B--2---:R-:W-:Y:S02]  /*24b0*/  UIMAD.WIDE.U32 UR16, UR38, UR15, URZ ;  /* 0x0000000f261072a5 */ /* 0x004fe4000f8e00ff */
[----:B------:R-:W-:Y:S02]  /*24c0*/  UIMAD.WIDE.U32 UR8, UR39, UR12, URZ ;  /* 0x0000000c270872a5 */ /* 0x000fe4000f8e00ff */
[----:B------:R-:W-:-:S02]  /*24d0*/  UISETP.NE.AND UP0, UPT, UR14, 0x1, UPT ;  /* 0x000000010e00788c */ /* 0x000fc4000bf05270 */
[----:B------:R-:W-:Y:S01]  /*24e0*/  UIMAD.WIDE.U32 UR22, UR27, UR15, URZ ;  /* 0x0000000f1b1672a5 */ /* 0x000fe2000f8e00ff */
[----:B------:R-:W-:Y:S02]  /*24f0*/  UMOV UR16, UR17 ;  /* 0x0000001100107c82 */ /* 0x000fe40008000000 */
[----:B------:R-:W-:Y:S01]  /*2500*/  UMOV UR8, UR9 ;  /* 0x0000000900087c82 */ /* 0x000fe20008000000 */
[----:B---3--:R-:W-:Y:S02]  /*2510*/  USHF.R.U32.HI UR16, URZ, UR26, UR16 ;  /* 0x0000001aff107299 */ /* 0x008fe40008011610 */
[----:B----4-:R-:W-:Y:S02]  /*2520*/  UISETP.NE.AND UP2, UPT, UR20, 0x1, UPT ;  /* 0x000000011400788c */ /* 0x010fe4000bf45270 */
[----:B------:R-:W-:Y:S02]  /*2530*/  USHF.R.U32.HI UR8, URZ, UR13, UR8 ;  /* 0x0000000dff087299 */ /* 0x000fe40008011608 */
[----:B------:R-:W-:-:S02]  /*2540*/  USEL UR7, UR38, UR16, !UP0 ;  /* 0x0000001026077287 */ /* 0x000fc4000c000000 */
[----:B------:R-:W-:Y:S02]  /*2550*/  USEL UR8, UR39, UR8, !UP2 ;  /* 0x0000000827087287 */ /* 0x000fe4000d000000 */
[----:B-1----:R-:W-:Y:S01]  /*2560*/  UIMAD.WIDE.U32 UR16, UR7, UR10, URZ ;  /* 0x0000000a071072a5 */ /* 0x002fe2000f8e00ff */
[----:B------:R-:W-:Y:S01]  /*2570*/  UMOV UR4, UR23 ;  /* 0x0000001700047c82 */ /* 0x000fe20008000000 */
[----:B------:R-:W-:Y:S02]  /*2580*/  UIMAD.WIDE.U32 UR18, UR37, UR12, URZ ;  /* 0x0000000c251272a5 */ /* 0x000fe4000f8e00ff */
[----:B------:R-:W-:-:S03]  /*2590*/  UIMAD.WIDE.U32 UR22, UR8, UR10, URZ ;  /* 0x0000000a081672a5 */ /* 0x000fc6000f8e00ff */
[----:B------:R-:W-:Y:S01]  /*25a0*/  UMOV UR16, UR17 ;  /* 0x0000001100107c82 */ /* 0x000fe20008000000 */
[----:B------:R-:W-:Y:S02]  /*25b0*/  USHF.R.U32.HI UR4, URZ, UR26, UR4 ;  /* 0x0000001aff047299 */ /* 0x000fe40008011604 */
[----:B------:R-:W-:Y:S01]  /*25c0*/  @UP3 USHF.R.U32.HI UR7, URZ, UR11, UR16 ;  /* 0x0000000bff073299 */ /* 0x000fe20008011610 */
[----:B------:R-:W-:Y:S01]  /*25d0*/  UMOV UR18, UR19 ;  /* 0x0000001300127c82 */ /* 0x000fe20008000000 */
[----:B------:R-:W-:Y:S01]  /*25e0*/  UMOV UR22, UR23 ;  /* 0x0000001700167c82 */ /* 0x000fe20008000000 */
[----:B------:R-:W-:Y:S02]  /*25f0*/  USHF.R.U32.HI UR13, URZ, UR13, UR18 ;  /* 0x0000000dff0d7299 */ /* 0x000fe40008011612 */
[----:B------:R-:W-:Y:S02]  /*2600*/  USEL UR4, UR27, UR4, !UP0 ;  /* 0x000000041b047287 */ /* 0x000fe4000c000000 */
[----:B------:R-:W-:-:S02]  /*2610*/  @UP3 USHF.R.U32.HI UR8, URZ, UR11, UR22 ;  /* 0x0000000bff083299 */ /* 0x000fc40008011616 */
[----:B------:R-:W-:Y:S02]  /*2620*/  UIMAD UR9, UR42, UR7, URZ ;  /* 0x000000072a0972a4 */ /* 0x000fe4000f8e02ff */
[----:B------:R-:W-:Y:S02]  /*2630*/  USEL UR7, UR37, UR13, !UP2 ;  /* 0x0000000d25077287 */ /* 0x000fe4000d000000 */
[----:B------:R-:W-:Y:S02]  /*2640*/  UIMAD UR12, UR42, UR8, URZ ;  /* 0x000000082a0c72a4 */ /* 0x000fe4000f8e02ff */
[----:B------:R-:W-:Y:S02]  /*2650*/  UISETP.GE.AND UP0, UPT, UR4, UR9, UPT ;  /* 0x000000090400728c */ /* 0x000fe4000bf06270 */
[----:B------:R-:W-:Y:S02]  /*2660*/  UIMAD.WIDE.U32 UR16, UR4, UR10, URZ ;  /* 0x0000000a041072a5 */ /* 0x000fe4000f8e00ff */
[----:B------:R-:W-:-:S02]  /*2670*/  UISETP.GE.OR UP0, UPT, UR7, UR12, UP0 ;  /* 0x0000000c0700728c */ /* 0x000fc40008706670 */
[----:B------:R-:W-:Y:S02]  /*2680*/  UIMAD.WIDE.U32 UR12, UR7, UR10, URZ ;  /* 0x0000000a070c72a5 */ /* 0x000fe4000f8e00ff */
[----:B------:R-:W-:Y:S01]  /*2690*/  UIADD3 UR15, UPT, UPT, -UR4, URZ, URZ ;  /* 0x000000ff040f7290 */ /* 0x000fe2000fffe1ff */
[----:B------:R-:W-:Y:S01]  /*26a0*/  UMOV UR10, UR17 ;  /* 0x00000011000a7c82 */ /* 0x000fe20008000000 */
[----:B------:R-:W-:Y:S02]  /*26b0*/  UIADD3 UR12, UPT, UPT, -UR7, URZ, URZ ;  /* 0x000000ff070c7290 */ /* 0x000fe4000fffe1ff */
[----:B------:R-:W-:-:S03]  /*26c0*/  USHF.R.U32.HI UR10, URZ, UR11, UR10 ;  /* 0x0000000bff0a7299 */ /* 0x000fc6000801160a */
[----:B------:R-:W-:Y:S01]  /*26d0*/  @!UP0 UMOV UR9, UR13 ;  /* 0x0000000d00098c82 */ /* 0x000fe20008000000 */
[----:B------:R-:W-:Y:S02]  /*26e0*/  UIMAD UR15, UR14, UR15, UR27 ;  /* 0x0000000f0e0f72a4 */ /* 0x000fe4000f8e021b */
[----:B------:R-:W-:Y:S02]  /*26f0*/  USEL UR10, UR4, UR10, !UP3 ;  /* 0x0000000a040a7287 */ /* 0x000fe4000d800000 */
[----:B------:R-:W-:Y:S02]  /*2700*/  @!UP0 USHF.R.U32.HI UR9, URZ, UR11, UR9 ;  /* 0x0000000bff098299 */ /* 0x000fe40008011609 */
[----:B------:R-:W-:Y:S02]  /*2710*/  UIADD3 UR11, UPT, UPT, -UR10, URZ, URZ ;  /* 0x000000ff0a0b7290 */ /* 0x000fe4000fffe1ff */
[----:B------:R-:W-:Y:S02]  /*2720*/  @!UP0 USEL UR9, UR7, UR9, !UP3 ;  /* 0x0000000907098287 */ /* 0x000fe4000d800000 */
[----:B------:R-:W-:-:S02]  /*2730*/  UIMAD UR11, UR42, UR11, UR4 ;  /* 0x0000000b2a0b72a4 */ /* 0x000fc4000f8e0204 */
[----:B------:R-:W-:Y:S02]  /*2740*/  @!UP0 UIADD3 UR10, UPT, UPT, UR10, -UR9, URZ ;  /* 0x800000090a0a8290 */ /* 0x000fe4000fffe0ff */
[----:B------:R-:W-:Y:S02]  /*2750*/  @!UP0 UIMAD UR9, UR11, UR8, UR9 ;  /* 0x000000080b0982a4 */ /* 0x000fe4000f8e0209 */
[----:B------:R-:W-:Y:S02]  /*2760*/  @!UP0 UIMAD UR4, UR42, UR10, UR7 ;  /* 0x0000000a2a0482a4 */ /* 0x000fe4000f8e0207 */
[----:B------:R-:W-:Y:S02]  /*2770*/  UIMAD UR8, UR20, UR12, UR37 ;  /* 0x0000000c140872a4 */ /* 0x000fe4000f8e0225 */
[----:B------:R-:W-:Y:S01]  /*2780*/  UIMAD UR27, UR4, UR14, UR15 ;  /* 0x0000000e041b72a4 */ /* 0x000fe2000f8e020f */
[----:B------:R-:W-:Y:S02]  /*2790*/  @!UP0 UMOV UR7, UR9 ;  /* 0x0000000900078c82 */ /* 0x000fe40008000000 */
[----:B------:R-:W-:-:S12]  /*27a0*/  UIMAD UR37, UR7, UR20, UR8 ;  /* 0x00000014072572a4 */ /* 0x000fd8000f8e0208 */
.L_x_41:
[----:B------:R-:W2:Y:S02]  /*27b0*/  LDCU UR4, c[0x0][0xb30] ;  /* 0x00016600ff0477ac */ /* 0x000ea40008000800 */
[----:B--2---:R-:W-:-:S09]  /*27c0*/  UISETP.NE.AND UP0, UPT, UR4, 0x1, UPT ;  /* 0x000000010400788c */ /* 0x004fd2000bf05270 */
[----:B------:R-:W-:Y:S05]  /*27d0*/  BRA.U UP0, `(.L_x_42) ;  /* 0x0000000100447547 */ /* 0x000fea000b800000 */
[----:B------:R-:W2:Y:S01]  /*27e0*/  LDCU.128 UR12, c[0x0][0xb10] ;  /* 0x00016200ff0c77ac */ /* 0x000ea20008000c00 */
[----:B------:R-:W3:Y:S01]  /*27f0*/  LDCU UR16, c[0x0][0xb0c] ;  /* 0x00016180ff1077ac */ /* 0x000ee20008000800 */
[----:B------:R-:W4:Y:S01]  /*2800*/  LDCU UR17, c[0x0][0xb20] ;  /* 0x00016400ff1177ac */ /* 0x000f220008000800 */
[----:B--2---:R-:W-:Y:S02]  /*2810*/  UIMAD.WIDE.U32 UR10, UR37, UR12, URZ ;  /* 0x0000000c250a72a5 */ /* 0x004fe4000f8e00ff */
[----:B------:R-:W-:Y:S02]  /*2820*/  UIMAD.WIDE.U32 UR8, UR27, UR15, URZ ;  /* 0x0000000f1b0872a5 */ /* 0x000fe4000f8e00ff */
[----:B---3--:R-:W-:Y:S02]  /*2830*/  UISETP.NE.AND UP2, UPT, UR16, 0x1, UPT ;  /* 0x000000011000788c */ /* 0x008fe4000bf45270 */
[----:B------:R-:W-:Y:S01]  /*2840*/  UISETP.NE.AND UP0, UPT, UR14, 0x1, UPT ;  /* 0x000000010e00788c */ /* 0x000fe2000bf05270 */
[----:B------:R-:W-:-:S02]  /*2850*/  UMOV UR7, UR11 ;  /* 0x0000000b00077c82 */ /* 0x000fc40008000000 */
[----:B------:R-:W-:Y:S01]  /*2860*/  UMOV UR4, UR9 ;  /* 0x0000000900047c82 */ /* 0x000fe20008000000 */
[----:B------:R-:W-:Y:S02]  /*2870*/  USHF.R.U32.HI UR7, URZ, UR13, UR7 ;  /* 0x0000000dff077299 */ /* 0x000fe40008011607 */
[----:B----4-:R-:W-:Y:S02]  /*2880*/  USHF.R.U32.HI UR4, URZ, UR17, UR4 ;  /* 0x00000011ff047299 */ /* 0x010fe40008011604 */
[----:B------:R-:W-:Y:S02]  /*2890*/  USEL UR7, UR37, UR7, !UP2 ;  /* 0x0000000725077287 */ /* 0x000fe4000d000000 */
[----:B------:R-:W-:-:S04]  /*28a0*/  USEL UR4, UR27, UR4, !UP0 ;  /* 0x000000041b047287 */ /* 0x000fc8000c000000 */
[----:B------:R-:W-:Y:S02]  /*28b0*/  UIADD3 UR8, UPT, UPT, UR7, -UR4, URZ ;  /* 0x8000000407087290 */ /* 0x000fe4000fffe0ff */
[----:B------:R-:W-:Y:S02]  /*28c0*/  UIADD3 UR4, UPT, UPT, -UR7, UR4, URZ ;  /* 0x0000000407047290 */ /* 0x000fe4000fffe1ff */
[----:B------:R-:W-:Y:S02]  /*28d0*/  UIMAD UR27, UR8, UR14, UR27 ;  /* 0x0000000e081b72a4 */ /* 0x000fe4000f8e021b */
[----:B------:R-:W-:-:S12]  /*28e0*/  UIMAD UR37, UR4, UR16, UR37 ;  /* 0x00000010042572a4 */ /* 0x000fd8000f8e0225 */
.L_x_42:
[----:B------:R-:W-:Y:S01]  /*28f0*/  VIADD R11, R11, 0x1 ;  /* 0x000000010b0b7836 */ /* 0x000fe20000000000 */
[----:B------:R-:W-:Y:S02]  /*2900*/  R2UR UR7, R48 ;  /* 0x00000000300772ca */ /* 0x000fe400000e0000 */
[----:B------:R-:W-:Y:S02]  /*2910*/  R2UR UR4, R47 ;  /* 0x000000002f0472ca */ /* 0x000fe400000e0000 */
[C---:B------:R-:W-:Y:S02]  /*2920*/  ISETP.NE.AND P0, PT, R11.reuse, 0x2, PT ;  /* 0x000000020b00780c */ /* 0x040fe40003f05270 */
[----:B------:R-:W-:Y:S02]  /*2930*/  PLOP3.LUT P1, PT, PT, PT, PT, 0x80, 0x8 ;  /* 0x000000000008781c */ /* 0x000fe40003f2f070 */
[----:B-1----:R-:W-:Y:S02]  /*2940*/  SEL R0, RZ, 0x1, P0 ;  /* 0x00000001ff007807 */ /* 0x002fe40000000000 */
[----:B------:R-:W-:-:S02]  /*2950*/  SEL R11, R11, RZ, P0 ;  /* 0x000000ff0b0b7207 */ /* 0x000fc40000000000 */
[----:B------:R-:W-:Y:S01]  /*2960*/  LOP3.LUT R10, R10, R0, RZ, 0x3c, !PT ;  /* 0x000000000a0a7212 */ /* 0x000fe200078e3cff */
[----:B------:R-:W-:Y:S02]  /*2970*/  UIADD3 UR26, UPT, UPT, UR37, UR7, URZ ;  /* 0x00000007251a7290 */ /* 0x000fe4000fffe0ff */
[----:B------:R-:W-:Y:S01]  /*2980*/  UIADD3 UR30, UPT, UPT, UR27, UR4, URZ ;  /* 0x000000041b1e7290 */ /* 0x000fe2000fffe0ff */
[----:B------:R-:W-:Y:S11]  /*2990*/  BRA.U UP1, `(.L_x_43) ;  /* 0xfffffff101347547 */ /* 0x000ff6000b83ffff */
[----:B------:R-:W-:Y:S01]  /*29a0*/  UIADD3 UR7, UPT, UPT, UR6, 0x68, URZ ;  /* 0x0000006806077890 */ /* 0x000fe2000fffe0ff */
[----:B------:R-:W-:-:S03]  /*29b0*/  SHF.L.U32 R2, R12, 0x1f, RZ ;  /* 0x0000001f0c027819 */ /* 0x000fc600000006ff */
[----:B------:R-:W-:-:S09]  /*29c0*/  ULEA UR4, UR5, UR7, 0x3 ;  /* 0x0000000705047291 */ /* 0x000fd2000f8e18ff */
[----:B------:R-:W1:Y:S02]  /*29d0*/  SYNCS.PHASECHK.TRANS64.TRYWAIT P0, [UR4], R2 ;  /* 0x00000002ff0075a7 */ /* 0x000e640008001104 */
[----:B-1----:R-:W-:Y:S05]  /*29e0*/  @!P0 BRA `(.L_x_44) ;  /* 0x0000005400388947 */ /* 0x002fea0003800000 */
.L_x_137:
[----:B------:R-:W-:-:S04]  /*29f0*/  UIADD3 UR4, UPT, UPT, UR5, 0x1, URZ ;  /* 0x0000000105047890 */ /* 0x000fc8000fffe0ff */
[----:B------:R-:W-:-:S04]  /*2a00*/  UISETP.NE.AND UP0, UPT, UR4, 0xd, UPT ;  /* 0x0000000d0400788c */ /* 0x000fc8000bf05270 */
[----:B------:R-:W-:Y:S02]  /*2a10*/  USEL UR6, URZ, 0x1, UP0 ;  /* 0x00000001ff067887 */ /* 0x000fe40008000000 */
[----:B------:R-:W-:-:S04]  /*2a20*/  USEL UR4, UR4, URZ, UP0 ;  /* 0x000000ff04047287 */ /* 0x000fc80008000000 */
[----:B------:R-:W-:Y:S01]  /*2a30*/  ULEA UR5, UR4, UR7, 0x3 ;  /* 0x0000000704057291 */ /* 0x000fe2000f8e18ff */
[----:B-1----:R-:W-:-:S04]  /*2a40*/  LOP3.LUT R2, R12, UR6, RZ, 0x3c, !PT ;  /* 0x000000060c027c12 */ /* 0x002fc8000f8e3cff */
[----:B------:R-:W-:-:S04]  /*2a50*/  SHF.L.U32 R3, R2, 0x1f, RZ ;  /* 0x0000001f02037819 */ /* 0x000fc800000006ff */
[----:B------:R-:W1:Y:S02]  /*2a60*/  SYNCS.PHASECHK.TRANS64.TRYWAIT P0, [UR5], R3 ;  /* 0x00000003ff0075a7 */ /* 0x000e640008001105 */
[----:B-1----:R-:W-:Y:S05]  /*2a70*/  @!P0 BRA `(.L_x_45) ;  /* 0x00000054002c8947 */ /* 0x002fea0003800000 */
.L_x_139:
[----:B------:R-:W-:-:S04]  /*2a80*/  UIADD3 UR4, UPT, UPT, UR4, 0x1, URZ ;  /* 0x0000000104047890 */ /* 0x000fc8000fffe0ff */
[----:B------:R-:W-:-:S04]  /*2a90*/  UISETP.NE.AND UP0, UPT, UR4, 0xd, UPT ;  /* 0x0000000d0400788c */ /* 0x000fc8000bf05270 */
[----:B------:R-:W-:Y:S02]  /*2aa0*/  USEL UR6, URZ, 0x1, UP0 ;  /* 0x00000001ff067887 */ /* 0x000fe40008000000 */
[----:B------:R-:W-:-:S04]  /*2ab0*/  USEL UR4, UR4, URZ, UP0 ;  /* 0x000000ff04047287 */ /* 0x000fc80008000000 */
[----:B------:R-:W-:Y:S01]  /*2ac0*/  ULEA UR5, UR4, UR7, 0x3 ;  /* 0x0000000704057291 */ /* 0x000fe2000f8e18ff */
[----:B------:R-:W-:-:S04]  /*2ad0*/  LOP3.LUT R2, R2, UR6, RZ, 0x3c, !PT ;  /* 0x0000000602027c12 */ /* 0x000fc8000f8e3cff */
[----:B-1----:R-:W-:-:S04]  /*2ae0*/  SHF.L.U32 R3, R2, 0x1f, RZ ;  /* 0x0000001f02037819 */ /* 0x002fc800000006ff */
[----:B------:R-:W1:Y:S02]  /*2af0*/  SYNCS.PHASECHK.TRANS64.TRYWAIT P0, [UR5], R3 ;  /* 0x00000003ff0075a7 */ /* 0x000e640008001105 */
[----:B-1----:R-:W-:Y:S05]  /*2b00*/  @!P0 BRA `(.L_x_46) ;  /* 0x0000005400208947 */ /* 0x002fea0003800000 */
.L_x_141:
        /* <DEDUP_REMOVED lines=9> */
.L_x_143:
        /* <DEDUP_REMOVED lines=9> */
.L_x_145:
        /* <DEDUP_REMOVED lines=9> */
.L_x_147:
        /* <DEDUP_REMOVED lines=9> */
.L_x_149:
        /* <DEDUP_REMOVED lines=9> */
.L_x_151:
        /* <DEDUP_REMOVED lines=9> */
.L_x_153:
        /* <DEDUP_REMOVED lines=9> */
.L_x_155:
        /* <DEDUP_REMOVED lines=9> */
.L_x_157:
        /* <DEDUP_REMOVED lines=9> */
.L_x_159:
[----:B------:R-:W-:-:S04]  /*3020*/  UIADD3 UR4, UPT, UPT, UR4, 0x1, URZ ;  /* 0x0000000104047890 */ /* 0x000fc8000fffe0ff */
[----:B------:R-:W-:-:S04]  /*3030*/  UISETP.NE.AND UP0, UPT, UR4, 0xd, UPT ;  /* 0x0000000d0400788c */ /* 0x000fc8000bf05270 */
[----:B------:R-:W-:Y:S02]  /*3040*/  USEL UR5, URZ, 0x1, UP0 ;  /* 0x00000001ff057887 */ /* 0x000fe40008000000 */
[----:B------:R-:W-:-:S04]  /*3050*/  USEL UR4, UR4, URZ, UP0 ;  /* 0x000000ff04047287 */ /* 0x000fc80008000000 */
[----:B------:R-:W-:Y:S01]  /*3060*/  ULEA UR4, UR4, UR7, 0x3 ;  /* 0x0000000704047291 */ /* 0x000fe2000f8e18ff */
[----:B------:R-:W-:-:S04]  /*3070*/  LOP3.LUT R2, R2, UR5, RZ, 0x3c, !PT ;  /* 0x0000000502027c12 */ /* 0x000fc8000f8e3cff */
[----:B------:R-:W-:Y:S01]  /*3080*/  SHF.L.U32 R2, R2, 0x1f, RZ ;  /* 0x0000001f02027819 */ /* 0x000fe200000006ff */
[----:B-1----:R-:W-:-:S07]  /*3090*/  IMAD.U32 R0, RZ, RZ, UR4 ;  /* 0x00000004ff007e24 */ /* 0x002fce000f8e00ff */
.L_x_56:
[----:B-1----:R1:W2:Y:S02]  /*30a0*/  SYNCS.PHASECHK.TRANS64.TRYWAIT P0, [R0+URZ], R2 ;  /* 0x00000002000075a7 */ /* 0x0022a400080011ff */
[----:B--2---:R-:W-:Y:S05]  /*30b0*/  @!P0 NANOSLEEP.SYNCS 0x989680 ;  /* 0x009896800000895d */ /* 0x004fea0003900000 */
[----:B------:R-:W2:Y:S02]  /*30c0*/  @!P0 SYNCS.PHASECHK.TRANS64 P0, [R0+URZ], R2 ;  /* 0x00000002000085a7 */ /* 0x000ea400080010ff */
[----:B--2---:R-:W-:Y:S05]  /*30d0*/  @P0 EXIT ;  /* 0x000000000000094d */ /* 0x004fea0003800000 */
[----:B------:R-:W-:Y:S05]  /*30e0*/  BRA `(.L_x_56) ;  /* 0xfffffffc00ec7947 */ /* 0x000fea000383ffff */
.L_x_23:
[----:B------:R-:W-:-:S04]  /*30f0*/  UISETP.NE.AND UP0, UPT, UR54, URZ, UPT ;  /* 0x000000ff3600728c */ /* 0x000fc8000bf05270 */
[----:B------:R-:W-:-:S09]  /*3100*/  UISETP.NE.OR UP0, UPT, UR18, 0x1, UP0 ;  /* 0x000000011200788c */ /* 0x000fd20008705670 */
[----:B------:R-:W-:Y:S05]  /*3110*/  BRA.U UP0, `(.L_x_57) ;  /* 0x0000000500487547 */ /* 0x000fea000b800000 */
[----:B------:R-:W-:Y:S01]  /*3120*/  ISETP.GE.U32.AND P2, PT, R0, 0x8, PT ;  /* 0x000000080000780c */ /* 0x000fe20003f46070 */
[----:B------:R-:W-:Y:S01]  /*3130*/  IMAD.MOV.U32 R12, RZ, RZ, 0x1 ;  /* 0x00000001ff0c7424 */ /* 0x000fe200078e00ff */
[----:B------:R-:W-:Y:S02]  /*3140*/  CS2R R10, SRZ ;  /* 0x00000000000a7805 */ /* 0x000fe4000001ff00 */
[----:B------:R-:W-:Y:S01]  /*3150*/  CS2R R8, SRZ ;  /* 0x0000000000087805 */ /* 0x000fe2000001ff00 */
[----:B------:R-:W-:Y:S01]  /*3160*/  UMOV UR6, 0x400 ;  /* 0x0000040000067882 */ /* 0x000fe20000000000 */
[----:B------:R-:W-:Y:S01]  /*3170*/  UMOV UR5, URZ ;  /* 0x000000ff00057c82 */ /* 0x000fe20008000000 */
[----:B------:R-:W-:-:S12]  /*3180*/  ULEA UR6, UR54, UR6, 0x18 ;  /* 0x0000000636067291 */ /* 0x000fd8000f8ec0ff */
.L_x_61:
[----:B------:R-:W-:Y:S02]  /*3190*/  LEA R2, R8, UR6, 0x3 ;  /* 0x0000000608027c11 */ /* 0x000fe4000f8e18ff */
[----:B------:R-:W-:-:S03]  /*31a0*/  SHF.L.U32 R4, R9, 0x1f, RZ ;  /* 0x0000001f09047819 */ /* 0x000fc600000006ff */
[----:B------:R-:W-:Y:S01]  /*31b0*/  VIADD R5, R2, 0x180 ;  /* 0x0000018002057836 */ /* 0x000fe20000000000 */
[----:B------:R-:W2:Y:S02]  /*31c0*/  SYNCS.PHASECHK.TRANS64.TRYWAIT P0, [R2+URZ+0x170], R4 ;  /* 0x00017004020075a7 */ /* 0x000ea400080011ff */
[----:B--2---:R-:W-:Y:S05]  /*31d0*/  @!P0 BRA `(.L_x_58) ;  /* 0x00000050005c8947 */ /* 0x004fea0003800000 */
.L_x_160:
[----:B------:R-:W-:Y:S01]  /*31e0*/  ULEA UR4, UR5, UR6, 0x3 ;  /* 0x0000000605047291 */ /* 0x000fe2000f8e18ff */
[----:B--2---:R-:W-:Y:S01]  /*31f0*/  PRMT R2, RZ, 0x654, R5 ;  /* 0x00000654ff027816 */ /* 0x004fe20000000005 */
[----:B------:R-:W-:Y:S01]  /*3200*/  @!P2 IMAD.MOV.U32 R4, RZ, RZ, 0x10 ;  /* 0x00000010ff04a424 */ /* 0x000fe200078e00ff */
[----:B------:R-:W-:Y:S01]  /*3210*/  SHF.L.U32 R5, R12, 0x1f, RZ ;  /* 0x0000001f0c057819 */ /* 0x000fe200000006ff */
[----:B------:R-:W-:Y:S01]  /*3220*/  UIADD3 UR7, UPT, UPT, UR4, 0x110, URZ ;  /* 0x0000011004077890 */ /* 0x000fe2000fffe0ff */
[----:B------:R2:W-:Y:S05]  /*3230*/  SYNCS.ARRIVE.TRANS64.RED.A1T0 RZ, [R2+URZ], RZ ;  /* 0x000000ff02ff79a7 */ /* 0x0005ea00081004ff */
[----:B------:R-:W-:Y:S01]  /*3240*/  IMAD.U32 R6, RZ, RZ, UR7 ;  /* 0x00000007ff067e24 */ /* 0x000fe2000f8e00ff */
[----:B------:R-:W3:Y:S04]  /*3250*/  SYNCS.PHASECHK.TRANS64.TRYWAIT P0, [UR4+0x120], R5 ;  /* 0x00012005ff0075a7 */ /* 0x000ee80008001104 */
[----:B------:R-:W-:Y:S01]  /*3260*/  PRMT R6, R0, 0x654, R6 ;  /* 0x0000065400067816 */ /* 0x000fe20000000006 */
[----:B--23--:R-:W-:Y:S06]  /*3270*/  @!P0 BRA `(.L_x_59) ;  /* 0x0000005000488947 */ /* 0x00cfec0003800000 */
.L_x_162:
[----:B------:R-:W-:Y:S01]  /*3280*/  ULEA UR8, UR5, UR6, 0x4 ;  /* 0x0000000605087291 */ /* 0x000fe2000f8e20ff */
[----:B------:R-:W-:Y:S01]  /*3290*/  SEL R3, R6, R3, !P2 ;  /* 0x0000000306037207 */ /* 0x000fe20005000000 */
[----:B------:R-:W-:Y:S01]  /*32a0*/  UIADD3 UR9, UPT, UPT, UR4, 0x110, URZ ;  /* 0x0000011004097890 */ /* 0x000fe2000fffe0ff */
[----:B--2---:R-:W-:Y:S01]  /*32b0*/  LEA R2, R11, UR6, 0x3 ;  /* 0x000000060b027c11 */ /* 0x004fe2000f8e18ff */
[----:B------:R-:W-:Y:S01]  /*32c0*/  UIADD3 UR8, UPT, UPT, UR8, 0x1a0, URZ ;  /* 0x000001a008087890 */ /* 0x000fe2000fffe0ff */
[----:B------:R2:W-:Y:S01]  /*32d0*/  @!P2 SYNCS.ARRIVE.TRANS64.RED RZ, [R3+URZ], R4 ;  /* 0x0000000403ffa9a7 */ /* 0x0005e200080004ff */
[----:B------:R-:W-:Y:S01]  /*32e0*/  UIADD3 UR4, UPT, UPT, UR5, 0x1, URZ ;  /* 0x0000000105047890 */ /* 0x000fe2000fffe0ff */
[----:B------:R-:W-:-:S03]  /*32f0*/  VIADD R8, R8, 0x1 ;  /* 0x0000000108087836 */ /* 0x000fc60000000000 */
[----:B------:R-:W-:Y:S02]  /*3300*/  UISETP.NE.AND UP0, UPT, UR4, 0x2, UPT ;  /* 0x000000020400788c */ /* 0x000fe4000bf05270 */
[----:B------:R-:W-:Y:S01]  /*3310*/  ISETP.NE.AND P0, PT, R8, 0x2, PT ;  /* 0x000000020800780c */ /* 0x000fe20003f05270 */
[----:B------:R-:W-:Y:S06]  /*3320*/  UGETNEXTWORKID.BROADCAST [UR8], [UR9] ;  /* 0x00000000080073ca */ /* 0x000fec0008000100 */
[----:B------:R-:W-:Y:S02]  /*3330*/  USEL UR7, URZ, 0x1, UP0 ;  /* 0x00000001ff077887 */ /* 0x000fe40008000000 */
[----:B------:R-:W-:-:S04]  /*3340*/  USEL UR5, UR4, URZ, UP0 ;  /* 0x000000ff04057287 */ /* 0x000fc80008000000 */
[----:B------:R-:W-:Y:S02]  /*3350*/  LOP3.LUT R12, R12, UR7, RZ, 0x3c, !PT ;  /* 0x000000070c0c7c12 */ /* 0x000fe4000f8e3cff */
[----:B--2---:R-:W-:-:S04]  /*3360*/  SHF.L.U32 R4, R10, 0x1f, RZ ;  /* 0x0000001f0a047819 */ /* 0x004fc800000006ff */
[----:B------:R-:W2:Y:S02]  /*3370*/  SYNCS.PHASECHK.TRANS64.TRYWAIT P1, [R2+URZ+0x110], R4 ;  /* 0x00011004020075a7 */ /* 0x000ea400080211ff */
[----:B--2---:R-:W-:Y:S05]  /*3380*/  @!P1 BRA `(.L_x_60) ;  /* 0x00000050001c9947 */ /* 0x004fea0003800000 */
.L_x_163:
[C---:B--2---:R-:W-:Y:S01]  /*3390*/  LEA R4, R11.reuse, UR6, 0x4 ;  /* 0x000000060b047c11 */ /* 0x044fe2000f8e20ff */
[----:B------:R-:W-:Y:S01]  /*33a0*/  VIADD R2, R2, 0x120 ;  /* 0x0000012002027836 */ /* 0x000fe20000000000 */
[----:B------:R-:W-:Y:S01]  /*33b0*/  SEL R8, R8, RZ, P0 ;  /* 0x000000ff08087207 */ /* 0x000fe20000000000 */
[----:B------:R-:W-:-:S03]  /*33c0*/  VIADD R11, R11, 0x1 ;  /* 0x000000010b0b7836 */ /* 0x000fc60000000000 */
[----:B------:R-:W2:Y:S01]  /*33d0*/  LDS.128 R4, [R4+0x1a0] ;  /* 0x0001a00004047984 */ /* 0x000ea20000000c00 */
[----:B------:R-:W-:Y:S02]  /*33e0*/  PRMT R2, RZ, 0x654, R2 ;  /* 0x00000654ff027816 */ /* 0x000fe40000000002 */
[C---:B------:R-:W-:Y:S01]  /*33f0*/  ISETP.NE.AND P1, PT, R11.reuse, 0x2, PT ;  /* 0x000000020b00780c */ /* 0x040fe20003f25270 */
[----:B------:R-:W-:Y:S01]  /*3400*/  @!PT LDS RZ, [RZ] ;  /* 0x00000000fffff984 */ /* 0x000fe20000000800 */
[----:B------:R-:W-:Y:S01]  /*3410*/  @!PT LDS RZ, [RZ] ;  /* 0x00000000fffff984 */ /* 0x000fe20000000800 */
[----:B------:R-:W-:Y:S01]  /*3420*/  @!PT LDS RZ, [RZ] ;  /* 0x00000000fffff984 */ /* 0x000fe20000000800 */
[----:B------:R-:W-:Y:S01]  /*3430*/  @!PT LDS RZ, [RZ] ;  /* 0x00000000fffff984 */ /* 0x000fe20000000800 */
[----:B------:R3:W-:Y:S06]  /*3440*/  MEMBAR.ALL.CTA ;  /* 0x0000000000007992 */ /* 0x0007ec0000008000 */
[----:B---3--:R-:W3:Y:S01]  /*3450*/  FENCE.VIEW.ASYNC.S ;  /* 0x00000000000073c6 */ /* 0x008ee20000000000 */
[----:B------:R-:W-:Y:S01]  /*3460*/  SEL R11, R11, RZ, P1 ;  /* 0x000000ff0b0b7207 */ /* 0x000fe20000800000 */
[----:B---3--:R3:W-:Y:S01]  /*3470*/  SYNCS.ARRIVE.TRANS64.RED.A1T0 RZ, [R2+URZ], RZ ;  /* 0x000000ff02ff79a7 */ /* 0x0087e200081004ff */
[----:B--2---:R-:W-:-:S02]  /*3480*/  LOP3.LUT P3, RZ, R6, 0x1, RZ, 0xc0, !PT ;  /* 0x0000000106ff7812 */ /* 0x004fc4000786c0ff */
[----:B------:R-:W-:-:S04]  /*3490*/  SEL R4, RZ, 0x1, P1 ;  /* 0x00000001ff047807 */ /* 0x000fc80000800000 */
[----:B------:R-:W-:Y:S02]  /*34a0*/  LOP3.LUT R10, R10, R4, RZ, 0x3c, !PT ;  /* 0x000000040a0a7212 */ /* 0x000fe400078e3cff */
[----:B---3--:R-:W-:-:S04]  /*34b0*/  SEL R2, RZ, 0x1, P0 ;  /* 0x00000001ff027807 */ /* 0x008fc80000000000 */
[----:B------:R-:W-:Y:S01]  /*34c0*/  LOP3.LUT R9, R9, R2, RZ, 0x3c, !PT ;  /* 0x0000000209097212 */ /* 0x000fe200078e3cff */
[----:B------:R-:W-:Y:S06]  /*34d0*/  @P3 BRA `(.L_x_61) ;  /* 0xfffffffc002c3947 */ /* 0x000fec000383ffff */
[----:B------:R-:W-:Y:S01]  /*34e0*/  ULEA UR4, UR5, UR6, 0x3 ;  /* 0x0000000605047291 */ /* 0x000fe2000f8e18ff */
[----:B------:R-:W-:-:S08]  /*34f0*/  SHF.L.U32 R2, R12, 0x1f, RZ ;  /* 0x0000001f0c027819 */ /* 0x000fd000000006ff */
[----:B------:R-:W2:Y:S02]  /*3500*/  SYNCS.PHASECHK.TRANS64 P0, [UR4+0x120], R2 ;  /* 0x00012002ff0075a7 */ /* 0x000ea40008001004 */
[----:B--2---:R-:W-:Y:S05]  /*3510*/  @P0 BRA `(.L_x_62) ;  /* 0x0000000000080947 */ /* 0x004fea0003800000 */
[----:B------:R-:W2:Y:S02]  /*3520*/  SYNCS.PHASECHK.TRANS64.TRYWAIT P0, [UR4+0x120], R2 ;  /* 0x00012002ff0075a7 */ /* 0x000ea40008001104 */
[----:B--2---:R-:W-:Y:S05]  /*3530*/  @!P0 BRA `(.L_x_63) ;  /* 0x0000004c00c48947 */ /* 0x004fea0003800000 */
.L_x_62:
[----:B------:R-:W-:-:S04]  /*3540*/  UIADD3 UR7, UPT, UPT, UR5, 0x1, URZ ;  /* 0x0000000105077890 */ /* 0x000fc8000fffe0ff */
[----:B------:R-:W-:-:S04]  /*3550*/  UISETP.NE.AND UP0, UPT, UR7, 0x2, UPT ;  /* 0x000000020700788c */ /* 0x000fc8000bf05270 */
[----:B------:R-:W-:Y:S02]  /*3560*/  USEL UR8, URZ, 0x1, UP0 ;  /* 0x00000001ff087887 */ /* 0x000fe40008000000 */
[----:B------:R-:W-:-:S04]  /*3570*/  USEL UR7, UR7, URZ, UP0 ;  /* 0x000000ff07077287 */ /* 0x000fc80008000000 */
[----:B------:R-:W-:Y:S01]  /*3580*/  ULEA UR7, UR7, UR6, 0x3 ;  /* 0x0000000607077291 */ /* 0x000fe2000f8e18ff */
[----:B--2---:R-:W-:-:S04]  /*3590*/  LOP3.LUT R2, R12, UR8, RZ, 0x3c, !PT ;  /* 0x000000080c027c12 */ /* 0x004fc8000f8e3cff */
[----:B------:R-:W-:-:S04]  /*35a0*/  SHF.L.U32 R0, R2, 0x1f, RZ ;  /* 0x0000001f02007819 */ /* 0x000fc800000006ff */
[----:B------:R-:W2:Y:S02]  /*35b0*/  SYNCS.PHASECHK.TRANS64 P0, [UR7+0x120], R0 ;  /* 0x00012000ff0075a7 */ /* 0x000ea40008001007 */
[----:B-12---:R-:W-:Y:S05]  /*35c0*/  @P0 EXIT ;  /* 0x000000000000094d */ /* 0x006fea0003800000 */
[----:B------:R-:W-:Y:S02]  /*35d0*/  SHF.L.U32 R2, R2, 0x1f, RZ ;  /* 0x0000001f02027819 */ /* 0x000fe400000006ff */
[----:B------:R-:W-:-:S07]  /*35e0*/  MOV R0, UR7 ;  /* 0x0000000700007c02 */ /* 0x000fce0008000f00 */
.L_x_64:
[----:B-1----:R1:W2:Y:S02]  /*35f0*/  SYNCS.PHASECHK.TRANS64.TRYWAIT P0, [R0+URZ+0x120], R2 ;  /* 0x00012002000075a7 */ /* 0x0022a400080011ff */
[----:B--2---:R-:W-:Y:S05]  /*3600*/  @!P0 NANOSLEEP.SYNCS 0x989680 ;  /* 0x009896800000895d */ /* 0x004fea0003900000 */
[----:B------:R-:W2:Y:S02]  /*3610*/  @!P0 SYNCS.PHASECHK.TRANS64 P0, [R0+URZ+0x120], R2 ;  /* 0x00012002000085a7 */ /* 0x000ea400080010ff */
[----:B--2---:R-:W-:Y:S05]  /*3620*/  @P0 EXIT ;  /* 0x000000000000094d */ /* 0x004fea0003800000 */
[----:B------:R-:W-:Y:S05]  /*3630*/  BRA `(.L_x_64) ;  /* 0xfffffffc00ec7947 */ /* 0x000fea000383ffff */
.L_x_57:
[----:B------:R-:W-:Y:S05]  /*3640*/  BRA.U UP5, `(.L_x_65) ;  /* 0x0000000d05d47547 */ /* 0x000fea000b800000 */
[----:B------:R-:W-:Y:S01]  /*3650*/  UMOV UR4, 0x40 ;  /* 0x0000004000047882 */ /* 0x000fe20000000000 */
[----:B------:R-:W-:Y:S01]  /*3660*/  NOP ;  /* 0x0000000000007918 */ /* 0x000fe20000000000 */
[----:B------:R-:W-:Y:S01]  /*3670*/  ULEA UR5, UR54, UR4, 0x18 ;  /* 0x0000000436057291 */ /* 0x000fe2000f8ec0ff */
[----:B------:R-:W-:Y:S02]  /*3680*/  UMOV UR6, 0x400 ;  /* 0x0000040000067882 */ /* 0x000fe40000000000 */
[----:B------:R-:W-:-:S06]  /*3690*/  ULEA UR6, UR54, UR6, 0x18 ;  /* 0x0000000636067291 */ /* 0x000fcc000f8ec0ff */
[----:B------:R-:W2:Y:S02]  /*36a0*/  LDS.U8 R0, [UR5+0x1c] ;  /* 0x00001c05ff007984 */ /* 0x000ea40008000000 */
[----:B--2---:R-:W-:-:S13]  /*36b0*/  ISETP.NE.AND P0, PT, R0, RZ, PT ;  /* 0x000000ff0000720c */ /* 0x004fda0003f05270 */
[----:B------:R-:W-:Y:S05]  /*36c0*/  @P0 BRA `(.L_x_66) ;  /* 0x0000000000580947 */ /* 0x000fea0003800000 */
[----:B------:R-:W-:-:S13]  /*36d0*/  ELECT P0, URZ, PT ;  /* 0x0000000000ff782f */ /* 0x000fda0003800000 */
[----:B------:R-:W-:Y:S05]  /*36e0*/  @!P0 BRA `(.L_x_67) ;  /* 0x0000000000608947 */ /* 0x000fea0003800000 */
[----:B------:R-:W-:Y:S01]  /*36f0*/  UMOV UR4, 0x10 ;  /* 0x0000001000047882 */ /* 0x000fe20000000000 */
[----:B------:R-:W-:Y:S01]  /*3700*/  HFMA2 R0, -RZ, RZ, 0, 5.9604644775390625e-08 ;  /* 0x00000001ff007431 */ /* 0x000fe200000001ff */
[----:B------:R-:W-:-:S03]  /*3710*/  MOV R3, 0xffff ;  /* 0x0000ffff00037802 */ /* 0x000fc60000000f00 */
[----:B------:R-:W-:Y:S04]  /*3720*/  DEPBAR.LE SB2, 0x36 ;  /* 0x0000ad800000791a */ /* 0x000fe80000000000 */
[----:B------:R-:W2:Y:S02]  /*3730*/  UTCATOMSWS.FIND_AND_SET.ALIGN UP0, UR4, UR4 ;  /* 0x00000004000475e3 */ /* 0x000ea40008000800 */
[----:B--2---:R-:W-:Y:S01]  /*3740*/  MOV R4, UR4 ;  /* 0x0000000400047c02 */ /* 0x004fe20008000f00 */
[----:B------:R-:W-:Y:S06]  /*3750*/  BRA.U UP0, `(.L_x_68) ;  /* 0x0000000100187547 */ /* 0x000fec000b800000 */
.L_x_69:
[----:B------:R-:W-:Y:S05]  /*3760*/  NANOSLEEP 0x64 ;  /* 0x000000640000795d */ /* 0x000fea0003800000 */
[----:B------:R-:W-:-:S05]  /*3770*/  UMOV UR4, 0x10 ;  /* 0x0000001000047882 */ /* 0x000fca0000000000 */
[----:B------:R-:W-:Y:S04]  /*3780*/  DEPBAR.LE SB2, 0x36 ;  /* 0x0000ad800000791a */ /* 0x000fe80000000000 */
[----:B------:R-:W2:Y:S02]  /*3790*/  UTCATOMSWS.FIND_AND_SET.ALIGN UP0, UR4, UR4 ;  /* 0x00000004000475e3 */ /* 0x000ea40008000800 */
[----:B--2---:R-:W-:Y:S01]  /*37a0*/  MOV R4, UR4 ;  /* 0x0000000400047c02 */ /* 0x004fe20008000f00 */
[----:B------:R-:W-:Y:S05]  /*37b0*/  BRA.U !UP0, `(.L_x_69) ;  /* 0xfffffffd08e87547 */ /* 0x000fea000b83ffff */
.L_x_68:
[-C--:B------:R-:W-:Y:S02]  /*37c0*/  SHF.L.U32 R3, R3, R4.reuse, RZ ;  /* 0x0000000403037219 */ /* 0x080fe400000006ff */
[----:B------:R-:W-:Y:S01]  /*37d0*/  SHF.L.U32 R0, R0, R4, RZ ;  /* 0x0000000400007219 */ /* 0x000fe200000006ff */
[----:B------:R-:W-:Y:S02]  /*37e0*/  IMAD.SHL.U32 R4, R4, 0x20, RZ ;  /* 0x0000002004047824 */ /* 0x000fe400078e00ff */
[----:B------:R2:W-:Y:S04]  /*37f0*/  ATOMS.OR RZ, [UR5+0x14], R3 ;  /* 0x00001403ffff798c */ /* 0x0005e8000b000005 */
[----:B------:R2:W-:Y:S04]  /*3800*/  ATOMS.OR RZ, [UR5+0x18], R0 ;  /* 0x00001800ffff798c */ /* 0x0005e8000b000005 */
[----:B------:R2:W-:Y:S01]  /*3810*/  STS [UR6+0x1c0], R4 ;  /* 0x0001c004ff007988 */ /* 0x0005e20008000806 */
[----:B------:R-:W-:Y:S05]  /*3820*/  BRA `(.L_x_67) ;  /* 0x0000000000107947 */ /* 0x000fea0003800000 */
.L_x_66:
[----:B------:R-:W-:Y:S02]  /*3830*/  MOV R0, 0xffffffff ;  /* 0xffffffff00007802 */ /* 0x000fe40000000f00 */
[----:B------:R-:W-:-:S03]  /*3840*/  MOV R4, 0x3870 ;  /* 0x0000387000047802 */ /* 0x000fc60000000f00 */
[----:B------:R2:W-:Y:S04]  /*3850*/  STS [UR6+0x1c0], R0 ;  /* 0x0001c000ff007988 */ /* 0x0005e80008000806 */
[----:B-12--5:R-:W-:Y:S05]  /*3860*/  CALL.REL.NOINC `($__internal_1_$__cuda_sm10x_tcgen05_guardrail_trap_phase_invalid_during_alloc) ;  /* 0x00000050009c7944 */ /* 0x026fea0003c00000 */
.L_x_67:
[----:B------:R-:W-:Y:S05]  /*3870*/  WARPSYNC.ALL ;  /* 0x0000000000007948 */ /* 0x000fea0003800000 */
[----:B------:R-:W3:Y:S01]  /*3880*/  S2UR UR4, SR_CgaCtaId ;  /* 0x00000000000479c3 */ /* 0x000ee20000008800 */
[----:B------:R-:W-:Y:S01]  /*3890*/  UMOV UR26, 0x400 ;  /* 0x00000400001a7882 */ /* 0x000fe20000000000 */
[----:B------:R-:W-:-:S06]  /*38a0*/  NOP ;  /* 0x0000000000007918 */ /* 0x000fcc0000000000 */
[----:B------:R-:W-:Y:S06]  /*38b0*/  BAR.ARV 0x6, 0xa0 ;  /* 0x0182800000007b1d */ /* 0x000fec0000002000 */
[----:B------:R-:W4:Y:S01]  /*38c0*/  LDCU UR5, c[0x0][0x38c] ;  /* 0x00007180ff0577ac */ /* 0x000f220008000800 */
[----:B------:R-:W-:Y:S01]  /*38d0*/  LOP3.LUT R2, R2, 0xffff, RZ, 0xc0, !PT ;  /* 0x0000ffff02027812 */ /* 0x000fe200078ec0ff */
[----:B------:R-:W-:Y:S01]  /*38e0*/  IMAD.MOV.U32 R11, RZ, RZ, 0x1 ;  /* 0x00000001ff0b7424 */ /* 0x000fe200078e00ff */
[----:B------:R-:W-:Y:S01]  /*38f0*/  CS2R R8, SRZ ;  /* 0x0000000000087805 */ /* 0x000fe2000001ff00 */
[----:B------:R-:W1:Y:S01]  /*3900*/  LDCU UR7, c[0x0][0x38c] ;  /* 0x00007180ff0777ac */ /* 0x000e620008000800 */
[----:B------:R-:W-:Y:S01]  /*3910*/  R2UR UR27, R2 ;  /* 0x00000000021b72ca */ /* 0x000fe200000e0000 */
[----:B------:R-:W-:Y:S01]  /*3920*/  IMAD.MOV.U32 R10, RZ, RZ, RZ ;  /* 0x000000ffff0a7224 */ /* 0x000fe200078e00ff */
[----:B------:R-:W-:Y:S01]  /*3930*/  UMOV UR30, URZ ;  /* 0x000000ff001e7c82 */ /* 0x000fe20008000000 */
[----:B------:R-:W-:Y:S01]  /*3940*/  UMOV UR24, URZ ;  /* 0x000000ff00187c82 */ /* 0x000fe20008000000 */
[----:B---3--:R-:W-:Y:S01]  /*3950*/  ULEA UR26, UR4, UR26, 0x18 ;  /* 0x0000001a041a7291 */ /* 0x008fe2000f8ec0ff */
[----:B------:R-:W-:Y:S01]  /*3960*/  UMOV UR38, 0x0 ;  /* 0x0000000000267882 */ /* 0x000fe20000000000 */
[----:B------:R-:W-:-:S02]  /*3970*/  UMOV UR39, 0x4100490 ;  /* 0x0410049000277882 */ /* 0x000fc40000000000 */
[----:B------:R-:W-:Y:S02]  /*3980*/  UIADD3 UR4, UPT, UPT, UR26, 0x3400, URZ ;  /* 0x000034001a047890 */ /* 0x000fe4000fffe0ff */
[----:B------:R-:W-:Y:S02]  /*3990*/  UIADD3 UR6, UPT, UPT, UR26, 0x1d400, URZ ;  /* 0x0001d4001a067890 */ /* 0x000fe4000fffe0ff */
[----:B----4-:R-:W-:Y:S01]  /*39a0*/  UIADD3 UR5, UPT, UPT, UR5, 0x3f, URZ ;  /* 0x0000003f05057890 */ /* 0x010fe2000fffe0ff */
[----:B--2---:R-:W2:Y:S01]  /*39b0*/  LDS R0, [UR26+0x1c0] ;  /* 0x0001c01aff007984 */ /* 0x004ea20008000800 */
[----:B-1----:R-:W-:Y:S01]  /*39c0*/  UMOV UR36, 0x0 ;  /* 0x0000000000247882 */ /* 0x002fe20000000000 */
[----:B------:R-:W-:Y:S01]  /*39d0*/  UMOV UR37, 0x4100490 ;  /* 0x0410049000257882 */ /* 0x000fe20000000000 */
[----:B------:R-:W-:Y:S02]  /*39e0*/  USHF.R.S32.HI UR40, URZ, 0x1f, UR5 ;  /* 0x0000001fff287899 */ /* 0x000fe40008011405 */
[----:B------:R-:W-:-:S02]  /*39f0*/  UISETP.GE.AND UP4, UPT, UR7, 0x1, UPT ;  /* 0x000000010700788c */ /* 0x000fc4000bf86270 */
[----:B------:R-:W-:Y:S02]  /*3a00*/  ULEA.HI UR40, UR40, UR5, URZ, 0x6 ;  /* 0x0000000528287291 */ /* 0x000fe4000f8f30ff */
[----:B------:R-:W-:Y:S02]  /*3a10*/  USHF.R.U32.HI UR5, URZ, 0x4, UR4 ;  /* 0x00000004ff057899 */ /* 0x000fe40008011604 */
[----:B------:R-:W-:Y:S02]  /*3a20*/  USHF.R.S32.HI UR40, URZ, 0x6, UR40 ;  /* 0x00000006ff287899 */ /* 0x000fe40008011428 */
[----:B------:R-:W-:Y:S02]  /*3a30*/  USHF.R.U32.HI UR4, URZ, 0x4, UR6 ;  /* 0x00000004ff047899 */ /* 0x000fe40008011606 */
[----:B------:R-:W-:Y:S02]  /*3a40*/  UISETP.LT.AND UP0, UPT, UR40, 0x1, UPT ;  /* 0x000000012800788c */ /* 0x000fe4000bf01270 */
[----:B------:R-:W-:-:S02]  /*3a50*/  ULOP3.LUT UR5, UR5, 0x3fff, URZ, 0xc0, !UPT ;  /* 0x00003fff05057892 */ /* 0x000fc4000f8ec0ff */
[----:B------:R-:W-:Y:S02]  /*3a60*/  ULOP3.LUT UR4, UR4, 0x3fff, URZ, 0xc0, !UPT ;  /* 0x00003fff04047892 */ /* 0x000fe4000f8ec0ff */
[----:B------:R-:W-:Y:S02]  /*3a70*/  USEL UR41, UR40, 0x1, !UP0 ;  /* 0x0000000128297887 */ /* 0x000fe4000c000000 */
[----:B------:R-:W-:Y:S02]  /*3a80*/  ULOP3.LUT UR28, UR5, 0x10000, URZ, 0xfc, !UPT ;  /* 0x00010000051c7892 */ /* 0x000fe4000f8efcff */
[----:B------:R-:W-:Y:S02]  /*3a90*/  ULOP3.LUT UR29, UR4, 0x10000, URZ, 0xfc, !UPT ;  /* 0x00010000041d7892 */ /* 0x000fe4000f8efcff */
[----:B------:R-:W-:Y:S01]  /*3aa0*/  UIADD3 UR41, UPT, UPT, -UR41, URZ, URZ ;  /* 0x000000ff29297290 */ /* 0x000fe2000fffe1ff */
[----:B------:R-:W-:Y:S01]  /*3ab0*/  UMOV UR34, 0x0 ;  /* 0x0000000000227882 */ /* 0x000fe20000000000 */
[----:B------:R-:W-:Y:S01]  /*3ac0*/  UMOV UR35, 0x4100490 ;  /* 0x0410049000237882 */ /* 0x000fe20000000000 */
[----:B------:R-:W-:Y:S01]  /*3ad0*/  UMOV UR32, 0x0 ;  /* 0x0000000000207882 */ /* 0x000fe20000000000 */
[----:B------:R-:W-:Y:S01]  /*3ae0*/  UMOV UR33, 0x4100490 ;  /* 0x0410049000217882 */ /* 0x000fe20000000000 */
[----:B--2---:R-:W-:-:S15]  /*3af0*/  R2UR UR42, R0 ;  /* 0x00000000002a72ca */ /* 0x004fde00000e0000 */
.L_x_76:
[----:B------:R-:W-:Y:S02]  /*3b00*/  LEA R0, R10, UR26, 0x3 ;  /* 0x0000001a0a007c11 */ /* 0x000fe4000f8e18ff */
[----:B------:R-:W-:Y:S02]  /*3b10*/  SHF.L.U32 R2, R9, 0x1f, RZ ;  /* 0x0000001f09027819 */ /* 0x000fe400000006ff */
[----:B------:R-:W-:Y:S01]  /*3b20*/  PLOP3.LUT P0, PT, PT, PT, UP4, 0x80, 0x8 ;  /* 0x000000000008781c */ /* 0x000fe20003f0f048 */
[----:B------:R-:W-:Y:S01]  /*3b30*/  VIADD R3, R0, 0x120 ;  /* 0x0000012000037836 */ /* 0x000fe20000000000 */
[----:B-1----:R-:W1:Y:S02]  /*3b40*/  SYNCS.PHASECHK.TRANS64.TRYWAIT P1, [R0+URZ+0x110], R2 ;  /* 0x00011002000075a7 */ /* 0x002e6400080211ff */
[----:B-1-3--:R-:W-:Y:S09]  /*3b50*/  @!P1 BRA `(.L_x_70) ;  /* 0x0000004800549947 */ /* 0x00aff20003800000 */
.L_x_165:
[----:B------:R-:W-:Y:S01]  /*3b60*/  LEA R4, R10, UR26, 0x4 ;  /* 0x0000001a0a047c11 */ /* 0x000fe2000f8e20ff */
[----:B------:R-:W-:Y:S01]  /*3b70*/  @UP4 ULEA UR4, UR24, UR26, 0x3 ;  /* 0x0000001a18044291 */ /* 0x000fe2000f8e18ff */
[----:B------:R-:W-:Y:S01]  /*3b80*/  PLOP3.LUT P2, PT, PT, PT, PT, 0x80, 0x8 ;  /* 0x000000000008781c */ /* 0x000fe20003f4f070 */
[----:B------:R-:W-:Y:S01]  /*3b90*/  ULEA UR31, UR30, UR26, 0x3 ;  /* 0x0000001a1e1f7291 */ /* 0x000fe2000f8e18ff */
[----:B------:R-:W-:Y:S02]  /*3ba0*/  PRMT R3, RZ, 0x654, R3 ;  /* 0x00000654ff037816 */ /* 0x000fe40000000003 */
[----:B------:R-:W2:Y:S01]  /*3bb0*/  LDS.128 R4, [R4+0x1a0] ;  /* 0x0001a00004047984 */ /* 0x000ea20000000c00 */
[----:B-1----:R-:W-:Y:S02]  /*3bc0*/  @P0 SHF.L.U32 R2, R8, 0x1f, RZ ;  /* 0x0000001f08020819 */ /* 0x002fe400000006ff */
[----:B------:R-:W-:Y:S01]  /*3bd0*/  SHF.L.U32 R0, R11, 0x1f, RZ ;  /* 0x0000001f0b007819 */ /* 0x000fe200000006ff */
[----:B------:R-:W-:Y:S01]  /*3be0*/  @!PT LDS RZ, [RZ] ;  /* 0x00000000fffff984 */ /* 0x000fe20000000800 */
[----:B------:R-:W-:Y:S01]  /*3bf0*/  @!PT LDS RZ, [RZ] ;  /* 0x00000000fffff984 */ /* 0x000fe20000000800 */
[----:B------:R-:W-:Y:S01]  /*3c00*/  @!PT LDS RZ, [RZ] ;  /* 0x00000000fffff984 */ /* 0x000fe20000000800 */
[----:B------:R-:W-:Y:S01]  /*3c10*/  @!PT LDS RZ, [RZ] ;  /* 0x00000000fffff984 */ /* 0x000fe20000000800 */
[----:B------:R1:W-:Y:S06]  /*3c20*/  MEMBAR.ALL.CTA ;  /* 0x0000000000007992 */ /* 0x0003ec0000008000 */
[----:B-1----:R-:W1:Y:S02]  /*3c30*/  FENCE.VIEW.ASYNC.S ;  /* 0x00000000000073c6 */ /* 0x002e640000000000 */
[----:B-1----:R1:W-:Y:S01]  /*3c40*/  SYNCS.ARRIVE.TRANS64.RED.A1T0 RZ, [R3+URZ], RZ ;  /* 0x000000ff03ff79a7 */ /* 0x0023e200081004ff */
[----:B------:R1:W3:Y:S01]  /*3c50*/  @P0 SYNCS.PHASECHK.TRANS64.TRYWAIT P2, [UR4], R2 ;  /* 0x00000002ff0005a7 */ /* 0x0002e20008041104 */
[----:B------:R-:W-:Y:S01]  /*3c60*/  ULEA.HI UR4, UR30, UR30, URZ, 0x1 ;  /* 0x0000001e1e047291 */ /* 0x000fe2000f8f08ff */
[----:B--2---:R-:W-:-:S03]  /*3c70*/  LOP3.LUT P1, RZ, R6, 0x1, RZ, 0xc0, !PT ;  /* 0x0000000106ff7812 */ /* 0x004fc6000782c0ff */
[----:B------:R-:W-:Y:S02]  /*3c80*/  USHF.L.U32 UR11, UR4, 0x5, URZ ;  /* 0x00000005040b7899 */ /* 0x000fe400080006ff */
[----:B------:R-:W-:Y:S02]  /*3c90*/  ULOP3.LUT UR4, UR4, 0xffe, URZ, 0xc0, !UPT ;  /* 0x00000ffe04047892 */ /* 0x000fe4000f8ec0ff */
[----:B------:R-:W-:Y:S02]  /*3ca0*/  ULOP3.LUT UR11, UR11, 0xffffffc0, URZ, 0xc0, !UPT ;  /* 0xffffffc00b0b7892 */ /* 0x000fe4000f8ec0ff */
[----:B------:R-:W-:Y:S02]  /*3cb0*/  UIADD3 UR4, UPT, UPT, -UR4, UR30, URZ ;  /* 0x0000001e04047290 */ /* 0x000fe4000fffe1ff */
[----:B------:R-:W-:Y:S01]  /*3cc0*/  UIADD3 UR11, UPT, UPT, UR42, UR11, URZ ;  /* 0x0000000b2a0b7290 */ /* 0x000fe2000fffe0ff */
[----:B------:R-:W2:Y:S03]  /*3cd0*/  SYNCS.PHASECHK.TRANS64.TRYWAIT P0, [UR31+0x150], R0 ;  /* 0x00015000ff0075a7 */ /* 0x000ea6000800111f */
[----:B------:R-:W-:Y:S01]  /*3ce0*/  ULEA UR11, UR4, UR11, 0x14 ;  /* 0x0000000b040b7291 */ /* 0x000fe2000f8ea0ff */
[----:B-123--:R-:W-:Y:S11]  /*3cf0*/  @!P0 BRA `(.L_x_71) ;  /* 0x0000004800008947 */ /* 0x00eff60003800000 */
.L_x_167:
[----:B------:R-:W-:Y:S01]  /*3d00*/  IADD3 R10, PT, PT, R10, 0x1, RZ ;  /* 0x000000010a0a7810 */ /* 0x000fe20007ffe0ff */
[----:B------:R-:W-:Y:S06]  /*3d10*/  BRA.U !UP4, `(.L_x_72) ;  /* 0x000000010cc07547 */ /* 0x000fec000b800000 */
[----:B------:R-:W-:Y:S01]  /*3d20*/  UPLOP3.LUT UP2, UPT, UPT, UPT, UPT, 0x40, 0x4 ;  /* 0x000000000004789c */ /* 0x000fe20003f4e870 */
[----:B------:R-:W-:Y:S01]  /*3d30*/  UMOV UR23, UR41 ;  /* 0x0000002900177c82 */ /* 0x000fe20008000000 */
[----:B------:R-:W-:Y:S01]  /*3d40*/  UMOV UR22, UR40 ;  /* 0x0000002800167c82 */ /* 0x000fe20008000000 */
[----:B------:R-:W-:-:S08]  /*3d50*/  UMOV UR10, UR24 ;  /* 0x00000018000a7c82 */ /* 0x000fd00008000000 */
.L_x_75:
[----:B------:R-:W-:Y:S02]  /*3d60*/  UIADD3 UR23, UPT, UPT, UR23, 0x1, URZ ;  /* 0x0000000117177890 */ /* 0x000fe4000fffe0ff */
[----:B--2---:R-:W-:Y:S02]  /*3d70*/  ULEA UR5, UR10, UR26, 0x3 ;  /* 0x0000001a0a057291 */ /* 0x004fe4000f8e18ff */
[----:B------:R-:W-:Y:S01]  /*3d80*/  UISETP.NE.AND UP3, UPT, UR23, URZ, UPT ;  /* 0x000000ff1700728c */ /* 0x000fe2000bf65270 */
[----:B---3--:R-:W-:Y:S10]  /*3d90*/  @P2 BRA `(.L_x_73) ;  /* 0x00000000000c2947 */ /* 0x008ff40003800000 */
[----:B-1----:R-:W-:Y:S04]  /*3da0*/  SHF.L.U32 R2, R8, 0x1f, RZ ;  /* 0x0000001f08027819 */ /* 0x002fe800000006ff */
[----:B------:R-:W1:Y:S02]  /*3db0*/  SYNCS.PHASECHK.TRANS64.TRYWAIT P0, [UR5], R2 ;  /* 0x00000002ff0075a7 */ /* 0x000e640008001105 */
[----:B-1----:R-:W-:Y:S05]  /*3dc0*/  @!P0 BRA `(.L_x_74) ;  /* 0x0000004400e48947 */ /* 0x002fea0003800000 */
.L_x_73:
[----:B------:R-:W-:Y:S01]  /*3dd0*/  UISETP.NE.AND UP0, UPT, UR22, 0x1, UPT ;  /* 0x000000011600788c */ /* 0x000fe2000bf05270 */
[----:B------:R-:W-:Y:S01]  /*3de0*/  PLOP3.LUT P2, PT, PT, PT, PT, 0x80, 0x8 ;  /* 0x000000000008781c */ /* 0x000fe20003f4f070 */
[----:B------:R-:W-:Y:S02]  /*3df0*/  UIADD3 UR4, UPT, UPT, UR10, 0x1, URZ ;  /* 0x000000010a047890 */ /* 0x000fe4000fffe0ff */
[----:B------:R-:W-:Y:S02]  /*3e00*/  UIADD3 UR25, UPT, UPT, UR5, 0x68, URZ ;  /* 0x0000006805197890 */ /* 0x000fe4000fffe0ff */
[----:B------:R-:W-:Y:S01]  /*3e10*/  UISETP.NE.AND UP1, UPT, UR4, 0xd, UPT ;  /* 0x0000000d0400788c */ /* 0x000fe2000bf25270 */
[----:B------:R-:W-:Y:S01]  /*3e20*/  PLOP3.LUT P0, PT, PT, PT, UP0, 0x80, 0x8 ;  /* 0x000000000008781c */ /* 0x000fe20003f0f008 */
[----:B------:R-:W-:Y:S02]  /*3e30*/  UIADD3 UR22, UPT, UPT, UR22, -0x1, URZ ;  /* 0xffffffff16167890 */ /* 0x000fe4000fffe0ff */
[----:B------:R-:W-:Y:S02]  /*3e40*/  USEL UR6, URZ, 0x1, UP1 ;  /* 0x00000001ff067887 */ /* 0x000fe40008800000 */
[----:B------:R-:W-:Y:S01]  /*3e50*/  USEL UR24, UR4, URZ, UP1 ;  /* 0x000000ff04187287 */ /* 0x000fe20008800000 */
[----:B------:R-:W-:Y:S01]  /*3e60*/  UMOV UR7, 0x40004040 ;  /* 0x4000404000077882 */ /* 0x000fe20000000000 */
[----:B------:R-:W-:Y:S02]  /*3e70*/  UMOV UR5, 0x40004040 ;  /* 0x4000404000057882 */ /* 0x000fe40000000000 */
[----:B------:R-:W-:Y:S01]  /*3e80*/  @UP0 ULEA UR4, UR24, UR26, 0x3 ;  /* 0x0000001a18040291 */ /* 0x000fe2000f8e18ff */
[----:B------:R-:W-:Y:S01]  /*3e90*/  LOP3.LUT R8, R8, UR6, RZ, 0x3c, !PT ;  /* 0x0000000608087c12 */ /* 0x000fe2000f8e3cff */
[----:B------:R-:W-:Y:S01]  /*3ea0*/  ULEA UR6, UR10, UR29, 0x9 ;  /* 0x0000001d0a067291 */ /* 0x000fe2000f8e48ff */
[----:B------:R-:W-:Y:S02]  /*3eb0*/  UMOV UR21, 0x40004040 ;  /* 0x4000404000157882 */ /* 0x000fe40000000000 */
[----:B-1----:R-:W-:Y:S01]  /*3ec0*/  @P0 SHF.L.U32 R0, R8, 0x1f, RZ ;  /* 0x0000001f08000819 */ /* 0x002fe200000006ff */
[----:B------:R-:W-:Y:S02]  /*3ed0*/  UIADD3 UR20, UPT, UPT, UR6, 0x2, URZ ;  /* 0x0000000206147890 */ /* 0x000fe4000fffe0ff */
[----:B------:R-:W-:Y:S01]  /*3ee0*/  UIADD3 UR16, UPT, UPT, UR6, 0x4, URZ ;  /* 0x0000000406107890 */ /* 0x000fe2000fffe0ff */
[----:B------:R2:W3:Y:S01]  /*3ef0*/  @P0 SYNCS.PHASECHK.TRANS64.TRYWAIT P2, [UR4], R0 ;  /* 0x00000000ff0005a7 */ /* 0x0004e20008041104 */
[----:B------:R-:W-:Y:S02]  /*3f00*/  ULEA UR4, UR10, UR28, 0x9 ;  /* 0x0000001c0a047291 */ /* 0x000fe4000f8e48ff */
[----:B------:R-:W-:Y:S02]  /*3f10*/  UIADD3 UR12, UPT, UPT, UR6, 0x6, URZ ;  /* 0x00000006060c7890 */ /* 0x000fe4000fffe0ff */
[----:B------:R-:W-:Y:S02]  /*3f20*/  UIADD3 UR18, UPT, UPT, UR4, 0x2, URZ ;  /* 0x0000000204127890 */ /* 0x000fe4000fffe0ff */
[----:B------:R-:W-:Y:S02]  /*3f30*/  UIADD3 UR14, UPT, UPT, UR4, 0x4, URZ ;  /* 0x00000004040e7890 */ /* 0x000fe4000fffe0ff */
[----:B------:R-:W-:Y:S01]  /*3f40*/  UIADD3 UR8, UPT, UPT, UR4, 0x6, URZ ;  /* 0x0000000604087890 */ /* 0x000fe2000fffe0ff */
[----:B------:R2:W-:Y:S01]  /*3f50*/  UTCHMMA gdesc[UR4], gdesc[UR6], tmem[UR11], tmem[UR38], idesc[UR39], UP2 ;  /* 0x00ff2606040075ea */ /* 0x0005e2000900000b */
[----:B------:R-:W-:Y:S01]  /*3f60*/  UPLOP3.LUT UP2, UPT, UPT, UPT, UPT, 0x80, 0x8 ;  /* 0x000000000008789c */ /* 0x000fe20003f4f070 */
[----:B------:R-:W-:Y:S01]  /*3f70*/  UMOV UR19, 0x40004040 ;  /* 0x4000404000137882 */ /* 0x000fe20000000000 */
[----:B------:R-:W-:Y:S01]  /*3f80*/  UMOV UR17, 0x40004040 ;  /* 0x4000404000117882 */ /* 0x000fe20000000000 */
[----:B------:R2:W-:Y:S01]  /*3f90*/  UTCHMMA gdesc[UR18], gdesc[UR20], tmem[UR11], tmem[UR36], idesc[UR37], UPT ;  /* 0x00ff2414120075ea */ /* 0x0005e2000b80000b */
[----:B------:R-:W-:Y:S01]  /*3fa0*/  UMOV UR15, 0x40004040 ;  /* 0x40004040000f7882 */ /* 0x000fe20000000000 */
[----:B------:R-:W-:Y:S01]  /*3fb0*/  UMOV UR13, 0x40004040 ;  /* 0x40004040000d7882 */ /* 0x000fe20000000000 */
[----:B------:R-:W-:Y:S01]  /*3fc0*/  UMOV UR9, 0x40004040 ;  /* 0x4000404000097882 */ /* 0x000fe20000000000 */
[----:B------:R2:W-:Y:S01]  /*3fd0*/  UTCHMMA gdesc[UR14], gdesc[UR16], tmem[UR11], tmem[UR34], idesc[UR35], UPT ;  /* 0x00ff22100e0075ea */ /* 0x0005e2000b80000b */
[----:B------:R2:W-:Y:S01]  /*3fe0*/  UTCHMMA gdesc[UR8], gdesc[UR12], tmem[UR11], tmem[UR32], idesc[UR33], UPT ;  /* 0x00ff200c080075ea */ /* 0x0005e2000b80000b */
[----:B------:R2:W-:Y:S01]  /*3ff0*/  UTCBAR.MULTICAST [UR25], URZ, UR27 ;  /* 0x000000ff190073e9 */ /* 0x0005e2000800081b */
[----:B------:R-:W-:Y:S01]  /*4000*/  UMOV UR10, UR24 ;  /* 0x00000018000a7c82 */ /* 0x000fe20008000000 */
[----:B------:R-:W-:Y:S05]  /*4010*/  BRA.U UP3, `(.L_x_75) ;  /* 0xfffffffd03507547 */ /* 0x000fea000b83ffff */
.L_x_72:
[----:B--2---:R-:W-:Y:S01]  /*4020*/  UIADD3 UR4, UPT, UPT, UR30, 0x1, URZ ;  /* 0x000000011e047890 */ /* 0x004fe2000fffe0ff */
[C---:B------:R-:W-:Y:S01]  /*4030*/  ISETP.NE.AND P0, PT, R10.reuse, 0x2, PT ;  /* 0x000000020a00780c */ /* 0x040fe20003f05270 */
[----:B------:R-:W-:Y:S02]  /*4040*/  UIADD3 UR5, UPT, UPT, UR31, 0x130, URZ ;  /* 0x000001301f057890 */ /* 0x000fe4000fffe0ff */
[----:B------:R-:W-:Y:S01]  /*4050*/  UISETP.NE.AND UP0, UPT, UR4, 0x4, UPT ;  /* 0x000000040400788c */ /* 0x000fe2000bf05270 */
[----:B-1----:R-:W-:Y:S02]  /*4060*/  SEL R0, RZ, 0x1, P0 ;  /* 0x00000001ff007807 */ /* 0x002fe40000000000 */
[----:B------:R-:W-:Y:S01]  /*4070*/  SEL R10, R10, RZ, P0 ;  /* 0x000000ff0a0a7207 */ /* 0x000fe20000000000 */
[----:B------:R-:W-:Y:S01]  /*4080*/  USEL UR6, URZ, 0x1, UP0 ;  /* 0x00000001ff067887 */ /* 0x000fe20008000000 */
[----:B------:R-:W-:Y:S01]  /*4090*/  LOP3.LUT R9, R9, R0, RZ, 0x3c, !PT ;  /* 0x0000000009097212 */ /* 0x000fe200078e3cff */
[----:B------:R-:W-:Y:S01]  /*40a0*/  USEL UR30, UR4, URZ, UP0 ;  /* 0x000000ff041e7287 */ /* 0x000fe20008000000 */
[----:B------:R1:W-:Y:S03]  /*40b0*/  UTCBAR [UR5], URZ ;  /* 0x000000ff050073e9 */ /* 0x0003e600080000ff */
[----:B------:R-:W-:Y:S01]  /*40c0*/  LOP3.LUT R11, R11, UR6, RZ, 0x3c, !PT ;  /* 0x000000060b0b7c12 */ /* 0x000fe2000f8e3cff */
[----:B------:R-:W-:Y:S07]  /*40d0*/  @P1 BRA `(.L_x_76) ;  /* 0xfffffff800881947 */ /* 0x000fee000383ffff */
[----:B------:R-:W2:Y:S01]  /*40e0*/  S2UR UR8, SR_CgaCtaId ;  /* 0x00000000000879c3 */ /* 0x000ea20000008800 */
[----:B------:R-:W-:Y:S01]  /*40f0*/  ELECT P0, URZ, PT ;  /* 0x0000000000ff782f */ /* 0x000fe20003800000 */
[----:B------:R-:W-:Y:S01]  /*4100*/  IMAD.MOV.U32 R0, RZ, RZ, 0x1 ;  /* 0x00000001ff007424 */ /* 0x000fe200078e00ff */
[----:B------:R-:W-:Y:S01]  /*4110*/  UIADD3 UR26, UPT, UPT, UR26, 0x150, URZ ;  /* 0x000001501a1a7890 */ /* 0x000fe2000fffe0ff */
[----:B------:R-:W-:Y:S01]  /*4120*/  SHF.L.U32 R2, R11, 0x1f, RZ ;  /* 0x0000001f0b027819 */ /* 0x000fe200000006ff */
[----:B------:R-:W-:-:S03]  /*4130*/  UMOV UR4, 0x40 ;  /* 0x0000004000047882 */ /* 0x000fc60000000000 */
[----:B------:R-:W-:Y:S01]  /*4140*/  UVIRTCOUNT.DEALLOC.SMPOOL 0x80 ;  /* 0x000000800000784c */ /* 0x000fe20000000000 */
[----:B--2---:R-:W-:Y:S02]  /*4150*/  ULEA UR8, UR8, UR4, 0x18 ;  /* 0x0000000408087291 */ /* 0x004fe4000f8ec0ff */
[----:B------:R-:W-:-:S07]  /*4160*/  ULEA UR4, UR30, UR26, 0x3 ;  /* 0x0000001a1e047291 */ /* 0x000fce000f8e18ff */
[----:B------:R2:W-:Y:S02]  /*4170*/  @P0 STS.U8 [UR8+0x1c], R0 ;  /* 0x00001c00ff000988 */ /* 0x0005e40008000008 */
[----:B------:R-:W4:Y:S02]  /*4180*/  SYNCS.PHASECHK.TRANS64.TRYWAIT P0, [UR4], R2 ;  /* 0x00000002ff0075a7 */ /* 0x000f240008001104 */
[----:B--2-4-:R-:W-:Y:S05]  /*4190*/  @!P0 BRA `(.L_x_77) ;  /* 0x0000004400088947 */ /* 0x014fea0003800000 */
.L_x_170:
[----:B------:R-:W-:-:S04]  /*41a0*/  UIADD3 UR4, UPT, UPT, UR30, 0x1, URZ ;  /* 0x000000011e047890 */ /* 0x000fc8000fffe0ff */
[----:B------:R-:W-:-:S04]  /*41b0*/  UISETP.NE.AND UP0, UPT, UR4, 0x4, UPT ;  /* 0x000000040400788c */ /* 0x000fc8000bf05270 */
[----:B------:R-:W-:Y:S02]  /*41c0*/  USEL UR6, URZ, 0x1, UP0 ;  /* 0x00000001ff067887 */ /* 0x000fe40008000000 */
[----:B------:R-:W-:-:S04]  /*41d0*/  USEL UR4, UR4, URZ, UP0 ;  /* 0x000000ff04047287 */ /* 0x000fc80008000000 */
[----:B-1----:R-:W-:Y:S01]  /*41e0*/  ULEA UR5, UR4, UR26, 0x3 ;  /* 0x0000001a04057291 */ /* 0x002fe2000f8e18ff */
[----:B--2---:R-:W-:-:S04]  /*41f0*/  LOP3.LUT R2, R11, UR6, RZ, 0x3c, !PT ;  /* 0x000000060b027c12 */ /* 0x004fc8000f8e3cff */
[----:B------:R-:W-:-:S04]  /*4200*/  SHF.L.U32 R3, R2, 0x1f, RZ ;  /* 0x0000001f02037819 */ /* 0x000fc800000006ff */
[----:B------:R-:W1:Y:S02]  /*4210*/  SYNCS.PHASECHK.TRANS64.TRYWAIT P0, [UR5], R3 ;  /* 0x00000003ff0075a7 */ /* 0x000e640008001105 */
[----:B-1----:R-:W-:Y:S05]  /*4220*/  @!P0 BRA `(.L_x_78) ;  /* 0x0000004000fc8947 */ /* 0x002fea0003800000 */
.L_x_172:
        /* <DEDUP_REMOVED lines=9> */
.L_x_174:
[----:B------:R-:W-:-:S04]  /*42c0*/  UIADD3 UR4, UPT, UPT, UR4, 0x1, URZ ;  /* 0x0000000104047890 */ /* 0x000fc8000fffe0ff */
[----:B------:R-:W-:-:S04]  /*42d0*/  UISETP.NE.AND UP0, UPT, UR4, 0x4, UPT ;  /* 0x000000040400788c */ /* 0x000fc8000bf05270 */
[----:B------:R-:W-:Y:S02]  /*42e0*/  USEL UR5, URZ, 0x1, UP0 ;  /* 0x00000001ff057887 */ /* 0x000fe40008000000 */
[----:B------:R-:W-:-:S04]  /*42f0*/  USEL UR4, UR4, URZ, UP0 ;  /* 0x000000ff04047287 */ /* 0x000fc80008000000 */
[----:B------:R-:W-:Y:S01]  /*4300*/  ULEA UR4, UR4, UR26, 0x3 ;  /* 0x0000001a04047291 */ /* 0x000fe2000f8e18ff */
[----:B------:R-:W-:-:S04]  /*4310*/  LOP3.LUT R2, R2, UR5, RZ, 0x3c, !PT ;  /* 0x0000000502027c12 */ /* 0x000fc8000f8e3cff */
[----:B------:R-:W-:-:S04]  /*4320*/  SHF.L.U32 R2, R2, 0x1f, RZ ;  /* 0x0000001f02027819 */ /* 0x000fc800000006ff */
[----:B------:R-:W2:Y:S02]  /*4330*/  SYNCS.PHASECHK.TRANS64.TRYWAIT P0, [UR4], R2 ;  /* 0x00000002ff0075a7 */ /* 0x000ea40008001104 */
[----:B--2---:R-:W-:Y:S05]  /*4340*/  @!P0 BRA `(.L_x_80) ;  /* 0x0000004000e48947 */ /* 0x004fea0003800000 */
.L_x_176:
[----:B------:R-:W-:Y:S01]  /*4350*/  NOP ;  /* 0x0000000000007918 */ /* 0x000fe20000000000 */
[----:B-1----:R-:W1:Y:S01]  /*4360*/  LDS R0, [UR8+0x14] ;  /* 0x00001408ff007984 */ /* 0x002e620008000800 */
[----:B------:R-:W-:Y:S01]  /*4370*/  ULOP3.LUT UR4, UR42, 0xffff, URZ, 0xc0, !UPT ;  /* 0x0000ffff2a047892 */ /* 0x000fe2000f8ec0ff */
[----:B------:R-:W-:Y:S01]  /*4380*/  UMOV UR5, 0xffff ;  /* 0x0000ffff00057882 */ /* 0x000fe20000000000 */
[----:B------:R-:W-:Y:S02]  /*4390*/  UMOV UR6, 0x1 ;  /* 0x0000000100067882 */ /* 0x000fe40000000000 */
[----:B------:R-:W-:-:S04]  /*43a0*/  USHF.R.U32.HI UR4, URZ, 0x5, UR4 ;  /* 0x00000005ff047899 */ /* 0x000fc80008011604 */
[----:B------:R-:W-:Y:S02]  /*43b0*/  USHF.L.U32 UR5, UR5, UR4, URZ ;  /* 0x0000000405057299 */ /* 0x000fe400080006ff */
[----:B------:R-:W-:-:S04]  /*43c0*/  USHF.L.U32 UR4, UR6, UR4, URZ ;  /* 0x0000000406047299 */ /* 0x000fc800080006ff */
[----:B-1----:R-:W-:-:S04]  /*43d0*/  LOP3.LUT R0, R0, UR5, RZ, 0xc0, !PT ;  /* 0x0000000500007c12 */ /* 0x002fc8000f8ec0ff */
[----:B------:R-:W-:-:S13]  /*43e0*/  ISETP.NE.AND P0, PT, R0, UR5, PT ;  /* 0x0000000500007c0c */ /* 0x000fda000bf05270 */
[----:B------:R-:W-:Y:S05]  /*43f0*/  @P0 BRA `(.L_x_81) ;  /* 0x0000000000580947 */ /* 0x000fea0003800000 */
[----:B------:R-:W1:Y:S02]  /*4400*/  LDS R0, [UR8+0x18] ;  /* 0x00001808ff007984 */ /* 0x000e640008000800 */
[----:B-1----:R-:W-:-:S04]  /*4410*/  LOP3.LUT R0, R0, UR4, RZ, 0xc0, !PT ;  /* 0x0000000400007c12 */ /* 0x002fc8000f8ec0ff */
[----:B------:R-:W-:-:S13]  /*4420*/  ISETP.NE.AND P0, PT, R0, UR4, PT ;  /* 0x0000000400007c0c */ /* 0x000fda000bf05270 */
[----:B------:R-:W-:Y:S05]  /*4430*/  @P0 BRA `(.L_x_82) ;  /* 0x00000000003c0947 */ /* 0x000fea0003800000 */
[----:B------:R-:W1:Y:S01]  /*4440*/  S2R R2, SR_LANEID ;  /* 0x0000000000027919 */ /* 0x000e620000000000 */
[----:B------:R-:W-:-:S06]  /*4450*/  ULOP3.LUT UR5, URZ, UR5, URZ, 0x33, !UPT ;  /* 0x00000005ff057292 */ /* 0x000fcc000f8e33ff */
[----:B------:R-:W-:-:S04]  /*4460*/  IMAD.U32 R0, RZ, RZ, UR5 ;  /* 0x00000005ff007e24 */ /* 0x000fc8000f8e00ff */
[----:B------:R2:W4:Y:S02]  /*4470*/  REDUX UR7, R0 ;  /* 0x00000000000773c4 */ /* 0x0005240000000000 */
[----:B------:R1:W-:Y:S01]  /*4480*/  UTCATOMSWS.AND URZ, UR5 ;  /* 0x0000000500ff79e3 */ /* 0x0003e20008000000 */
[----:B--2---:R-:W-:Y:S01]  /*4490*/  LOP3.LUT R0, RZ, UR4, RZ, 0x33, !PT ;  /* 0x00000004ff007c12 */ /* 0x004fe2000f8e33ff */
[----:B------:R-:W-:Y:S02]  /*44a0*/  VOTEU.ANY UR4, UPT, PT ;  /* 0x0000000000047886 */ /* 0x000fe400038e0100 */
[----:B------:R-:W-:Y:S02]  /*44b0*/  UFLO.U32 UR4, UR4 ;  /* 0x00000004000472bd */ /* 0x000fe400080e0000 */
[----:B------:R-:W2:Y:S04]  /*44c0*/  REDUX UR6, R0 ;  /* 0x00000000000673c4 */ /* 0x000ea80000000000 */
[----:B-1----:R-:W-:-:S02]  /*44d0*/  ISETP.EQ.U32.AND P0, PT, R2, UR4, PT ;  /* 0x0000000402007c0c */ /* 0x002fc4000bf02070 */
[----:B----4-:R-:W-:-:S11]  /*44e0*/  MOV R2, UR7 ;  /* 0x0000000700027c02 */ /* 0x010fd60008000f00 */
[----:B------:R1:W-:Y:S01]  /*44f0*/  @P0 ATOMS.AND RZ, [UR8+0x14], R2 ;  /* 0x00001402ffff098c */ /* 0x0003e2000a800008 */
[----:B--2---:R-:W-:-:S05]  /*4500*/  IMAD.U32 R0, RZ, RZ, UR6 ;  /* 0x00000006ff007e24 */ /* 0x004fca000f8e00ff */
[----:B------:R1:W-:Y:S01]  /*4510*/  @P0 ATOMS.AND RZ, [UR8+0x18], R0 ;  /* 0x00001800ffff098c */ /* 0x0003e2000a800008 */
[----:B------:R-:W-:Y:S05]  /*4520*/  BRA `(.L_x_83) ;  /* 0x0000000000147947 */ /* 0x000fea0003800000 */
.L_x_82:
[----:B------:R-:W-:Y:S02]  /*4530*/  MOV R2, 0x4550 ;  /* 0x0000455000027802 */ /* 0x000fe40000000f00 */
[----:B---3-5:R-:W-:Y:S05]  /*4540*/  CALL.REL.NOINC `($__internal_0_$__cuda_sm10x_tcgen05_guardrail_trap_col_being_dealloced_not_returned_by_alloc) ;  /* 0x0000004400587944 */ /* 0x028fea0003c00000 */
[----:B------:R-:W-:Y:S05]  /*4550*/  BRA `(.L_x_83) ;  /* 0x0000000000087947 */ /* 0x000fea0003800000 */
.L_x_81:
[----:B------:R-:W-:Y:S02]  /*4560*/  MOV R2, 0x4580 ;  /* 0x0000458000027802 */ /* 0x000fe40000000f00 */
[----:B---3-5:R-:W-:Y:S05]  /*4570*/  CALL.REL.NOINC `($__internal_2_$__cuda_sm10x_tcgen05_guardrail_trap_unallocated_columns_being_dealloced) ;  /* 0x0000004400647944 */ /* 0x028fea0003c00000 */
.L_x_83:
[----:B------:R-:W-:Y:S01]  /*4580*/  NOP ;  /* 0x0000000000007918 */ /* 0x000fe20000000000 */
[----:B------:R-:W-:Y:S05]  /*4590*/  EXIT ;  /* 0x000000000000794d */ /* 0x000fea0003800000 */
.L_x_65:
[----:B------:R-:W-:-:S09]  /*45a0*/  UISETP.NE.OR UP0, UPT, UR18, 0x3, !UP3 ;  /* 0x000000031200788c */ /* 0x000fd2000df05670 */
[----:B------:R-:W-:Y:S05]  /*45b0*/  BRA.U UP0, `(.L_x_84) ;  /* 0x0000001100247547 */ /* 0x000fea000b800000 */
[----:B------:R-:W2:Y:S01]  /*45c0*/  LDCU.64 UR4, c[0x0][0x888] ;  /* 0x00011100ff0477ac */ /* 0x000ea20008000a00 */
[----:B------:R-:W3:Y:S01]  /*45d0*/  LDC.64 R12, c[0x0][0x348] ;  /* 0x0000d200ff0c7b82 */ /* 0x000ee20000000a00 */
[----:B------:R-:W-:Y:S02]  /*45e0*/  HFMA2 R9, -RZ, RZ, 0, 0 ;  /* 0x00000000ff097431 */ /* 0x000fe400000001ff */
[----:B------:R-:W-:Y:S01]  /*45f0*/  IMAD.MOV.U32 R11, RZ, RZ, 0x1 ;  /* 0x00000001ff0b7424 */ /* 0x000fe200078e00ff */
[----:B------:R-:W4:Y:S01]  /*4600*/  LDCU UR37, c[0x0][0x370] ;  /* 0x00006e00ff2577ac */ /* 0x000f220008000800 */
[----:B------:R-:W-:Y:S01]  /*4610*/  IMAD.MOV.U32 R10, RZ, RZ, RZ ;  /* 0x000000ffff0a7224 */ /* 0x000fe200078e00ff */
[----:B------:R-:W-:Y:S01]  /*4620*/  MOV R3, 0x1000 ;  /* 0x0000100000037802 */ /* 0x000fe20000000f00 */
[----:B------:R-:W4:Y:S01]  /*4630*/  LDCU.128 UR32, c[0x0][0xb10] ;  /* 0x00016200ff2077ac */ /* 0x000f220008000c00 */
[----:B------:R-:W1:Y:S01]  /*4640*/  LDCU UR31, c[0x0][0x374] ;  /* 0x00006e80ff1f77ac */ /* 0x000e620008000800 */
[----:B------:R-:W1:Y:S01]  /*4650*/  LDCU.64 UR28, c[0x0][0x890] ;  /* 0x00011200ff1c77ac */ /* 0x000e620008000a00 */
[----:B--2---:R-:W-:Y:S01]  /*4660*/  UISETP.NE.U32.AND UP0, UPT, UR4, URZ, UPT ;  /* 0x000000ff0400728c */ /* 0x004fe2000bf05070 */
[----:B------:R-:W2:Y:S01]  /*4670*/  LDCU UR15, c[0x0][0xb0c] ;  /* 0x00016180ff0f77ac */ /* 0x000ea20008000800 */
[----:B------:R-:W3:Y:S01]  /*4680*/  LDCU UR41, c[0x0][0xb20] ;  /* 0x00016400ff2977ac */ /* 0x000ee20008000800 */
[----:B------:R-:W3:Y:S01]  /*4690*/  LDCU UR4, c[0x0][0xb30] ;  /* 0x00016600ff0477ac */ /* 0x000ee20008000800 */
[----:B----4-:R-:W-:-:S02]  /*46a0*/  UIMAD.WIDE.U32 UR6, UR37, UR32, URZ ;  /* 0x00000020250672a5 */ /* 0x010fc4000f8e00ff */
[----:B-1----:R-:W-:Y:S02]  /*46b0*/  UIMAD.WIDE.U32 UR8, UR31, UR35, URZ ;  /* 0x000000231f0872a5 */ /* 0x002fe4000f8e00ff */
[----:B------:R-:W-:Y:S02]  /*46c0*/  UISETP.NE.U32.AND UP6, UPT, UR28, URZ, UPT ;  /* 0x000000ff1c00728c */ /* 0x000fe4000bfc5070 */
[----:B------:R-:W-:Y:S01]  /*46d0*/  UISETP.NE.AND.EX UP5, UPT, UR5, URZ, UPT, UP0 ;  /* 0x000000ff0500728c */ /* 0x000fe2000bfa5300 */
[----:B------:R-:W-:Y:S01]  /*46e0*/  UMOV UR24, 0x400 ;  /* 0x0000040000187882 */ /* 0x000fe20000000000 */
[----:B------:R-:W-:Y:S01]  /*46f0*/  UISETP.NE.AND UP0, UPT, UR42, 0x1, UPT ;  /* 0x000000012a00788c */ /* 0x000fe2000bf05270 */
[----:B------:R-:W-:Y:S01]  /*4700*/  UMOV UR6, UR7 ;  /* 0x0000000700067c82 */ /* 0x000fe20008000000 */
[----:B------:R-:W-:Y:S01]  /*4710*/  UMOV UR38, UR9 ;  /* 0x0000000900267c82 */ /* 0x000fe20008000000 */
[----:B------:R-:W-:Y:S02]  /*4720*/  USEL UR40, URZ, 0x1, UP4 ;  /* 0x00000001ff287887 */ /* 0x000fe4000a000000 */
[----:B--2---:R-:W-:Y:S01]  /*4730*/  UISETP.NE.AND UP0, UPT, UR15, 0x1, UPT ;  /* 0x000000010f00788c */ /* 0x004fe2000bf05270 */
[----:B------:R-:W-:Y:S01]  /*4740*/  UMOV UR25, URZ ;  /* 0x000000ff00197c82 */ /* 0x000fe20008000000 */
[----:B------:R-:W-:-:S02]  /*4750*/  UPLOP3.LUT UP4, UPT, UPT, UPT, UPT, 0x40, 0x4 ;  /* 0x000000000004789c */ /* 0x000fc40003f8e870 */
[----:B------:R-:W-:Y:S01]  /*4760*/  UISETP.GE.AND UP2, UPT, UR42, 0x1, UPT ;  /* 0x000000012a00788c */ /* 0x000fe2000bf46270 */
[----:B------:R-:W1:Y:S01]  /*4770*/  LDCU.64 UR16, c[0x0][0xb28] ;  /* 0x00016500ff1077ac */ /* 0x000e620008000a00 */
[----:B------:R-:W-:Y:S02]  /*4780*/  ULEA UR24, UR54, UR24, 0x18 ;  /* 0x0000001836187291 */ /* 0x000fe4000f8ec0ff */
[----:B------:R-:W-:Y:S02]  /*4790*/  UISETP.NE.AND.EX UP6, UPT, UR29, URZ, UPT, UP6 ;  /* 0x000000ff1d00728c */ /* 0x000fe4000bfc5360 */
[----:B------:R-:W-:Y:S02]  /*47a0*/  USHF.R.U32.HI UR39, URZ, UR33, UR6 ;  /* 0x00000021ff277299 */ /* 0x000fe40008011606 */
[----:B---3--:R-:W-:Y:S02]  /*47b0*/  USHF.R.U32.HI UR38, URZ, UR41, UR38 ;  /* 0x00000029ff267299 */ /* 0x008fe40008011626 */
[----:B------:R-:W-:-:S02]  /*47c0*/  UISETP.NE.AND UP0, UPT, UR34, 0x1, UPT ;  /* 0x000000012200788c */ /* 0x000fc4000bf05270 */
[----:B------:R-:W-:-:S11]  /*47d0*/  UISETP.NE.AND UP3, UPT, UR4, 0x1, UPT ;  /* 0x000000010400788c */ /* 0x000fd6000bf65270 */
.L_x_93:
[C---:B------:R-:W-:Y:S02]  /*47e0*/  LEA R8, R10.reuse, UR24, 0x3 ;  /* 0x000000180a087c11 */ /* 0x040fe4000f8e18ff */
[----:B------:R-:W-:Y:S02]  /*47f0*/  SHF.L.U32 R0, R9, 0x1f, RZ ;  /* 0x0000001f09007819 */ /* 0x000fe400000006ff */
[----:B------:R-:W-:Y:S02]  /*4800*/  LEA R4, R10, UR24, 0x4 ;  /* 0x000000180a047c11 */ /* 0x000fe4000f8e20ff */
[----:B--2---:R-:W2:Y:S02]  /*4810*/  SYNCS.PHASECHK.TRANS64.TRYWAIT P0, [R8+URZ+0x110], R0 ;  /* 0x00011000080075a7 */ /* 0x004ea400080011ff */
[----:B--2---:R-:W-:Y:S05]  /*4820*/  @!P0 BRA `(.L_x_85) ;  /* 0x0000003c00c48947 */ /* 0x004fea0003800000 */
.L_x_177:
[----:B------:R-:W3:Y:S01]  /*4830*/  LDS.128 R4, [R4+0x1a0] ;  /* 0x0001a00004047984 */ /* 0x000ee20000000c00 */
[----:B------:R-:W-:Y:S01]  /*4840*/  UISETP.GE.AND UP0, UPT, UR42, 0x1, UPT ;  /* 0x000000012a00788c */ /* 0x000fe2000bf06270 */
[----:B------:R-:W-:Y:S01]  /*4850*/  @!PT LDS RZ, [RZ] ;  /* 0x00000000fffff984 */ /* 0x000fe20000000800 */
[----:B------:R-:W-:Y:S01]  /*4860*/  @!PT LDS RZ, [RZ] ;  /* 0x00000000fffff984 */ /* 0x000fe20000000800 */
[----:B------:R-:W-:Y:S01]  /*4870*/  @!PT LDS RZ, [RZ] ;  /* 0x00000000fffff984 */ /* 0x000fe20000000800 */
[----:B------:R-:W-:Y:S01]  /*4880*/  @!PT LDS RZ, [RZ] ;  /* 0x00000000fffff984 */ /* 0x000fe20000000800 */
[----:B------:R4:W-:Y:S06]  /*4890*/  MEMBAR.ALL.CTA ;  /* 0x0000000000007992 */ /* 0x0009ec0000008000 */
[----:B----4-:R-:W4:Y:S01]  /*48a0*/  FENCE.VIEW.ASYNC.S ;  /* 0x00000000000073c6 */ /* 0x010f220000000000 */
[----:B---3--:R-:W-:Y:S11]  /*48b0*/  LOP3.LUT P0, RZ, R6, 0x1, RZ, 0xc0, !PT ;  /* 0x0000000106ff7812 */ /* 0x008ff6000780c0ff */
[----:B------:R-:W-:Y:S02]  /*48c0*/  @!UPT UIADD3 URZ, UPT, UPT, URZ, URZ, URZ ;  /* 0x000000fffffff290 */ /* 0x000fe4000fffe0ff */
[----:B----4-:R-:W-:Y:S01]  /*48d0*/  VOTEU.ANY UP2, P0 ;  /* 0x0000000000ff7886 */ /* 0x010fe20000040100 */
[----:B------:R-:W-:Y:S11]  /*48e0*/  PLOP3.LUT P0, PT, PT, PT, UP2, 0x80, 0x8 ;  /* 0x000000000008781c */ /* 0x000ff60003f0f028 */
[----:B------:R-:W-:Y:S02]  /*48f0*/  @!UPT UIADD3 URZ, UPT, UPT, URZ, URZ, URZ ;  /* 0x000000fffffff290 */ /* 0x000fe4000fffe0ff */
[----:B--2---:R-:W-:Y:S02]  /*4900*/  @P0 SHF.R.U32.HI R0, RZ, 0x10, R5 ;  /* 0x00000010ff000819 */ /* 0x004fe40000011605 */
[----:B------:R-:W-:Y:S02]  /*4910*/  @P0 MOV R2, R4 ;  /* 0x0000000400020202 */ /* 0x000fe40000000f00 */
[----:B------:R-:W-:Y:S01]  /*4920*/  @P0 R2UR UR4, R0 ;  /* 0x00000000000402ca */ /* 0x000fe200000e0000 */
[----:B------:R-:W-:Y:S01]  /*4930*/  VIADD R0, R8, 0x120 ;  /* 0x0000012008007836 */ /* 0x000fe20000000000 */
[----:B------:R-:W-:Y:S02]  /*4940*/  @P0 LOP3.LUT R4, R5, 0xffff, RZ, 0xc0, !PT ;  /* 0x0000ffff05040812 */ /* 0x000fe400078ec0ff */
[----:B------:R-:W-:Y:S02]  /*4950*/  @P0 R2UR UR6, R2 ;  /* 0x00000000020602ca */ /* 0x000fe400000e0000 */
[----:B------:R-:W-:Y:S02]  /*4960*/  PRMT R0, RZ, 0x654, R0 ;  /* 0x00000654ff007816 */ /* 0x000fe40000000000 */
[----:B------:R-:W-:Y:S02]  /*4970*/  @P0 R2UR UR5, R4 ;  /* 0x00000000040502ca */ /* 0x000fe400000e0000 */
[----:B------:R2:W-:Y:S03]  /*4980*/  SYNCS.ARRIVE.TRANS64.RED.A1T0 RZ, [R0+URZ], RZ ;  /* 0x000000ff00ff79a7 */ /* 0x0005e600081004ff */
[----:B------:R-:W-:Y:S04]  /*4990*/  @UP2 UMOV UR27, UR4 ;  /* 0x00000004001b2c82 */ /* 0x000fe80008000000 */
[----:B------:R-:W-:Y:S04]  /*49a0*/  @UP2 UMOV UR14, UR6 ;  /* 0x00000006000e2c82 */ /* 0x000fe80008000000 */
[----:B------:R-:W-:Y:S01]  /*49b0*/  @UP2 UMOV UR13, UR5 ;  /* 0x00000005000d2c82 */ /* 0x000fe20008000000 */
[----:B------:R-:W-:Y:S05]  /*49c0*/  BRA.U !UP0, `(.L_x_86) ;  /* 0x0000000108c07547 */ /* 0x000fea000b800000 */
[----:B------:R-:W-:Y:S02]  /*49d0*/  UIMAD.WIDE.U32 UR8, UR13, UR35, URZ ;  /* 0x000000230d0872a5 */ /* 0x000fe4000f8e00ff */
[----:B------:R-:W-:Y:S02]  /*49e0*/  UP2UR UR12, UPR, URZ, 0x4 ;  /* 0x00000004ff0c7883 */ /* 0x000fe40008000000 */
[----:B------:R-:W-:Y:S02]  /*49f0*/  UISETP.NE.AND UP2, UPT, UR34, 0x1, UPT ;  /* 0x000000012200788c */ /* 0x000fe4000bf45270 */
[----:B------:R-:W-:Y:S02]  /*4a00*/  UIMAD.WIDE.U32 UR10, UR14, UR32, URZ ;  /* 0x000000200e0a72a5 */ /* 0x000fe4000f8e00ff */
[----:B------:R-:W-:Y:S02]  /*4a10*/  USEL UR4, UR31, UR38, !UP2 ;  /* 0x000000261f047287 */ /* 0x000fe4000d000000 */
[----:B------:R-:W-:Y:S02]  /*4a20*/  UISETP.NE.AND UP0, UPT, UR15, 0x1, UPT ;  /* 0x000000010f00788c */ /* 0x000fe4000bf05270 */
[----:B------:R-:W-:Y:S02]  /*4a30*/  UP2UR UR22, UPR, URZ, 0x2 ;  /* 0x00000002ff167883 */ /* 0x000fe40008000000 */
[----:B------:R-:W-:Y:S02]  /*4a40*/  UISETP.NE.AND UP1, UPT, UR42, 0x1, UPT ;  /* 0x000000012a00788c */ /* 0x000fe4000bf25270 */
[----:B-1----:R-:W-:Y:S02]  /*4a50*/  UIMAD.WIDE.U32 UR18, UR4, UR16, URZ ;  /* 0x00000010041272a5 */ /* 0x002fe4000f8e00ff */
[----:B------:R-:W-:Y:S01]  /*4a60*/  USEL UR7, UR37, UR39, !UP0 ;  /* 0x0000002725077287 */ /* 0x000fe2000c000000 */
[----:B------:R-:W-:Y:S02]  /*4a70*/  UMOV UR5, UR9 ;  /* 0x0000000900057c82 */ /* 0x000fe40008000000 */
[----:B------:R-:W-:Y:S02]  /*4a80*/  USHF.R.U32.HI UR6, URZ, UR41, UR5 ;  /* 0x00000029ff067299 */ /* 0x000fe40008011605 */
[----:B------:R-:W-:Y:S02]  /*4a90*/  UIMAD.WIDE.U32 UR20, UR7, UR16, URZ ;  /* 0x00000010071472a5 */ /* 0x000fe4000f8e00ff */
[----:B------:R-:W-:Y:S02]  /*4aa0*/  USEL UR6, UR13, UR6, !UP2 ;  /* 0x000000060d067287 */ /* 0x000fe4000d000000 */
[----:B------:R-:W-:Y:S01]  /*4ab0*/  UISETP.NE.AND UP2, UPT, UR12, URZ, UPT ;  /* 0x000000ff0c00728c */ /* 0x000fe2000bf45270 */
[----:B------:R-:W-:Y:S01]  /*4ac0*/  UMOV UR5, UR11 ;  /* 0x0000000b00057c82 */ /* 0x000fe20008000000 */
[----:B------:R-:W-:Y:S02]  /*4ad0*/  UIMAD.WIDE.U32 UR10, UR6, UR16, URZ ;  /* 0x00000010060a72a5 */ /* 0x000fe4000f8e00ff */
[----:B------:R-:W-:Y:S03]  /*4ae0*/  USHF.R.U32.HI UR8, URZ, UR33, UR5 ;  /* 0x00000021ff087299 */ /* 0x000fe60008011605 */
[----:B------:R-:W-:Y:S02]  /*4af0*/  UMOV UR5, UR19 ;  /* 0x0000001300057c82 */ /* 0x000fe40008000000 */
[----:B------:R-:W-:Y:S03]  /*4b00*/  @UP1 USHF.R.U32.HI UR4, URZ, UR17, UR5 ;  /* 0x00000011ff041299 */ /* 0x000fe60008011605 */
[----:B------:R-:W-:Y:S01]  /*4b10*/  UMOV UR5, UR21 ;  /* 0x0000001500057c82 */ /* 0x000fe20008000000 */
[----:B------:R-:W-:Y:S02]  /*4b20*/  UIMAD UR4, UR42, UR4, URZ ;  /* 0x000000042a0472a4 */ /* 0x000fe4000f8e02ff */
[----:B------:R-:W-:Y:S02]  /*4b30*/  @UP1 USHF.R.U32.HI UR7, URZ, UR17, UR5 ;  /* 0x00000011ff071299 */ /* 0x000fe40008011605 */
[----:B------:R-:W-:Y:S02]  /*4b40*/  USEL UR5, UR14, UR8, !UP0 ;  /* 0x000000080e057287 */ /* 0x000fe4000c000000 */
[----:B------:R-:W-:Y:S02]  /*4b50*/  UIMAD UR8, UR42, UR7, URZ ;  /* 0x000000072a0872a4 */ /* 0x000fe4000f8e02ff */
[----:B------:R-:W-:Y:S03]  /*4b60*/  UISETP.GE.AND UP0, UPT, UR6, UR4, UPT ;  /* 0x000000040600728c */ /* 0x000fe6000bf06270 */
[----:B------:R-:W-:Y:S01]  /*4b70*/  UMOV UR4, UR11 ;  /* 0x0000000b00047c82 */ /* 0x000fe20008000000 */
[----:B------:R-:W-:Y:S02]  /*4b80*/  UISETP.GE.OR UP0, UPT, UR5, UR8, UP0 ;  /* 0x000000080500728c */ /* 0x000fe40008706670 */
[----:B------:R-:W-:Y:S02]  /*4b90*/  USHF.R.U32.HI UR4, URZ, UR17, UR4 ;  /* 0x00000011ff047299 */ /* 0x000fe40008011604 */
[----:B------:R-:W-:Y:S02]  /*4ba0*/  UIMAD.WIDE.U32 UR8, UR5, UR16, URZ ;  /* 0x00000010050872a5 */ /* 0x000fe4000f8e00ff */
[----:B------:R-:W-:Y:S04]  /*4bb0*/  USEL UR10, UR6, UR4, !UP1 ;  /* 0x00000004060a7287 */ /* 0x000fe8000c800000 */
[----:B------:R-:W-:Y:S01]  /*4bc0*/  UIADD3 UR11, UPT, UPT, -UR10, URZ, URZ ;  /* 0x000000ff0a0b7290 */ /* 0x000fe2000fffe1ff */
[----:B------:R-:W-:Y:S02]  /*4bd0*/  @!UP0 UMOV UR4, UR9 ;  /* 0x0000000900048c82 */ /* 0x000fe40008000000 */
[----:B------:R-:W-:Y:S02]  /*4be0*/  @!UP0 USHF.R.U32.HI UR4, URZ, UR17, UR4 ;  /* 0x00000011ff048299 */ /* 0x000fe40008011604 */
[----:B------:R-:W-:Y:S02]  /*4bf0*/  UIMAD UR8, UR42, UR11, UR6 ;  /* 0x0000000b2a0872a4 */ /* 0x000fe4000f8e0206 */
[----:B------:R-:W-:Y:S02]  /*4c00*/  @!UP0 USEL UR4, UR5, UR4, !UP1 ;  /* 0x0000000405048287 */ /* 0x000fe4000c800000 */
[----:B------:R-:W-:Y:S02]  /*4c10*/  UISETP.NE.AND UP1, UPT, UR22, URZ, UPT ;  /* 0x000000ff1600728c */ /* 0x000fe4000bf25270 */
[----:B------:R-:W-:Y:S02]  /*4c20*/  @!UP0 UIMAD UR8, UR7, UR8, UR4 ;  /* 0x00000008070882a4 */ /* 0x000fe4000f8e0204 */
[----:B------:R-:W-:Y:S02]  /*4c30*/  @!UP0 UIADD3 UR9, UPT, UPT, UR10, -UR4, URZ ;  /* 0x800000040a098290 */ /* 0x000fe4000fffe0ff */
[----:B------:R-:W-:Y:S02]  /*4c40*/  UIADD3 UR4, UPT, UPT, -UR5, URZ, URZ ;  /* 0x000000ff05047290 */ /* 0x000fe4000fffe1ff */
[----:B------:R-:W-:Y:S02]  /*4c50*/  UIADD3 UR7, UPT, UPT, -UR6, URZ, URZ ;  /* 0x000000ff06077290 */ /* 0x000fe4000fffe1ff */
[----:B------:R-:W-:Y:S02]  /*4c60*/  @!UP0 UIMAD UR6, UR9, UR42, UR5 ;  /* 0x0000002a090682a4 */ /* 0x000fe4000f8e0205 */
[----:B------:R-:W-:Y:S02]  /*4c70*/  UIMAD UR14, UR15, UR4, UR14 ;  /* 0x000000040f0e72a4 */ /* 0x000fe4000f8e020e */
[----:B------:R-:W-:Y:S01]  /*4c80*/  UIMAD UR13, UR34, UR7, UR13 ;  /* 0x00000007220d72a4 */ /* 0x000fe2000f8e020d */
[----:B------:R-:W-:Y:S02]  /*4c90*/  @!UP0 UMOV UR5, UR8 ;  /* 0x0000000800058c82 */ /* 0x000fe40008000000 */
[----:B------:R-:W-:Y:S02]  /*4ca0*/  UIMAD UR14, UR5, UR15, UR14 ;  /* 0x0000000f050e72a4 */ /* 0x000fe4000f8e020e */
[----:B------:R-:W-:Y:S11]  /*4cb0*/  UIMAD UR13, UR6, UR34, UR13 ;  /* 0x00000022060d72a4 */ /* 0x000ff6000f8e020d */
[----:B------:R-:W-:Y:S01]  /*4cc0*/  @!UPT UIADD3 URZ, UPT, UPT, URZ, URZ, URZ ;  /* 0x000000fffffff290 */ /* 0x000fe2000fffe0ff */
.L_x_86:
[----:B------:R-:W3:Y:S01]  /*4cd0*/  @!UP3 LDCU.128 UR20, c[0x0][0xb10] ;  /* 0x00016200ff14b7ac */ /* 0x000ee20008000c00 */
[----:B------:R-:W-:Y:S04]  /*4ce0*/  ISETP.NE.U32.AND P0, PT, RZ, UR28, PT ;  /* 0x0000001cff007c0c */ /* 0x000fe8000bf05070 */
[----:B------:R-:W-:Y:S01]  /*4cf0*/  ISETP.NE.AND.EX P0, PT, RZ, UR29, PT, P0 ;  /* 0x0000001dff007c0c */ /* 0x000fe2000bf05300 */
[----:B------:R-:W4:Y:S01]  /*4d00*/  @!UP3 LDCU UR5, c[0x0][0xb0c] ;  /* 0x00016180ff05b7ac */ /* 0x000f220008000800 */
[----:B------:R-:W-:Y:S02]  /*4d10*/  USHF.L.U32 UR11, UR26, 0x6, URZ ;  /* 0x000000061a0b7899 */ /* 0x000fe400080006ff */
[----:B------:R-:W-:Y:S02]  /*4d20*/  USHF.L.U32 UR10, UR30, 0x6, URZ ;  /* 0x000000061e0a7899 */ /* 0x000fe400080006ff */
[----:B---3--:R-:W-:Y:S07]  /*4d30*/  UIMAD.WIDE.U32 UR6, UR14, UR20, URZ ;  /* 0x000000140e0672a5 */ /* 0x008fee000f8e00ff */
[----:B------:R-:W-:Y:S01]  /*4d40*/  @!UP3 UMOV UR4, UR7 ;  /* 0x000000070004bc82 */ /* 0x000fe20008000000 */
[----:B----4-:R-:W-:Y:S02]  /*4d50*/  @!UP3 UISETP.NE.AND UP0, UPT, UR5, 0x1, UPT ;  /* 0x000000010500b88c */ /* 0x010fe4000bf05270 */
[----:B------:R-:W-:Y:S02]  /*4d60*/  @!UP3 USHF.R.U32.HI UR4, URZ, UR21, UR4 ;  /* 0x00000015ff04b299 */ /* 0x000fe40008011604 */
[----:B------:R-:W-:Y:S02]  /*4d70*/  UIMAD.WIDE.U32 UR6, UR13, UR23, URZ ;  /* 0x000000170d0672a5 */ /* 0x000fe4000f8e00ff */
[----:B------:R-:W-:Y:S02]  /*4d80*/  @!UP3 USEL UR8, UR14, UR4, !UP0 ;  /* 0x000000040e08b287 */ /* 0x000fe4000c000000 */
[----:B------:R-:W-:Y:S03]  /*4d90*/  @!UP3 UISETP.NE.AND UP0, UPT, UR22, 0x1, UPT ;  /* 0x000000011600b88c */ /* 0x000fe6000bf05270 */
[----:B------:R-:W-:Y:S02]  /*4da0*/  @!UP3 UMOV UR6, UR7 ;  /* 0x000000070006bc82 */ /* 0x000fe40008000000 */
[----:B------:R-:W3:Y:S02]  /*4db0*/  @!UP3 LDCU UR4, c[0x0][0xb20] ;  /* 0x00016400ff04b7ac */ /* 0x000ee40008000800 */
[----:B---3--:R-:W-:Y:S04]  /*4dc0*/  @!UP3 USHF.R.U32.HI UR6, URZ, UR4, UR6 ;  /* 0x00000004ff06b299 */ /* 0x008fe80008011606 */
[----:B------:R-:W-:Y:S04]  /*4dd0*/  @!UP3 USEL UR6, UR13, UR6, !UP0 ;  /* 0x000000060d06b287 */ /* 0x000fe8000c000000 */
[----:B------:R-:W-:Y:S02]  /*4de0*/  @!UP3 UIADD3 UR4, UPT, UPT, -UR8, UR6, URZ ;  /* 0x000000060804b290 */ /* 0x000fe4000fffe1ff */
[----:B------:R-:W-:Y:S02]  /*4df0*/  @!UP3 UIADD3 UR6, UPT, UPT, UR8, -UR6, URZ ;  /* 0x800000060806b290 */ /* 0x000fe4000fffe0ff */
[----:B------:R-:W-:Y:S02]  /*4e00*/  @!UP3 UIMAD UR14, UR4, UR5, UR14 ;  /* 0x00000005040eb2a4 */ /* 0x000fe4000f8e020e */
[----:B------:R-:W-:Y:S01]  /*4e10*/  @!UP3 UIMAD UR13, UR6, UR22, UR13 ;  /* 0x00000016060db2a4 */ /* 0x000fe2000f8e020d */
[----:B------:R-:W-:Y:S11]  /*4e20*/  BRA.U UP4, `(.L_x_87) ;  /* 0x0000000104107547 */ /* 0x000ff6000b800000 */
[----:B------:R-:W-:Y:S04]  /*4e30*/  MOV R2, UR40 ;  /* 0x0000002800027c02 */ /* 0x000fe80008000f00 */
[----:B------:R-:W-:Y:S04]  /*4e40*/  SHF.L.U32 R2, R2, 0x1f, RZ ;  /* 0x0000001f02027819 */ /* 0x000fe800000006ff */
[----:B------:R-:W3:Y:S02]  /*4e50*/  SYNCS.PHASECHK.TRANS64.TRYWAIT P1, [UR24+0x108], R2 ;  /* 0x00010802ff0075a7 */ /* 0x000ee40008021118 */
[----:B---3--:R-:W-:Y:S05]  /*4e60*/  @!P1 BRA `(.L_x_88) ;  /* 0x0000003800489947 */ /* 0x008fea0003800000 */
.L_x_87:
[----:B------:R-:W-:Y:S05]  /*4e70*/  BRA.U !UP6, `(.L_x_89) ;  /* 0x000000010e387547 */ /* 0x000fea000b800000 */
[----:B------:R-:W-:Y:S01]  /*4e80*/  UPLOP3.LUT UP1, UPT, UPT, UPT, UP5, 0x80, 0x8 ;  /* 0x000000000008789c */ /* 0x000fe20003f2f050 */
[----:B--2---:R-:W-:Y:S01]  /*4e90*/  HFMA2 R0, -RZ, RZ, 0, 5.9604644775390625e-08 ;  /* 0x00000001ff007431 */ /* 0x004fe200000001ff */
[----:B------:R-:W2:Y:S01]  /*4ea0*/  LDCU.64 UR8, c[0x0][0x358] ;  /* 0x00006b00ff0877ac */ /* 0x000ea20008000a00 */
[----:B------:R-:W-:Y:S03]  /*4eb0*/  IMAD.MOV.U32 R45, RZ, RZ, 0x1 ;  /* 0x00000001ff2d7424 */ /* 0x000fe600078e00ff */
[----:B------:R-:W-:Y:S05]  /*4ec0*/  PLOP3.LUT P1, PT, PT, PT, UP1, 0x80, 0x8 ;  /* 0x000000000008781c */ /* 0x000fea0003f2f018 */
[----:B------:R-:W3:Y:S01]  /*4ed0*/  @UP1 LDCU.64 UR4, c[0x0][0x888] ;  /* 0x00011100ff0417ac */ /* 0x000ee20008000a00 */
[----:B------:R-:W-:Y:S07]  /*4ee0*/  @UP1 UIMAD UR6, UR36, UR28, URZ ;  /* 0x0000001c240612a4 */ /* 0x000fee000f8e02ff */
[----:B------:R-:W-:Y:S01]  /*4ef0*/  @!P1 PRMT R45, R0, 0x7610, R45 ;  /* 0x00007610002d9816 */ /* 0x000fe2000000002d */
[----:B---3--:R-:W-:Y:S06]  /*4f00*/  @UP1 UIMAD.WIDE UR4, UR6, 0x4, UR4 ;  /* 0x00000004060418a5 */ /* 0x008fec000f8e0204 */
[----:B-----5:R-:W-:Y:S01]  /*4f10*/  IMAD.U32 R26, RZ, RZ, UR4 ;  /* 0x00000004ff1a7e24 */ /* 0x020fe2000f8e00ff */
[----:B------:R-:W-:Y:S04]  /*4f20*/  MOV R27, UR5 ;  /* 0x00000005001b7c02 */ /* 0x000fe80008000f00 */
[----:B------:R-:W3:Y:S01]  /*4f30*/  @!UP1 LDCU UR4, c[0x0][0x880] ;  /* 0x00011000ff0497ac */ /* 0x000ee20008000800 */
[----:B--2---:R4:W5:Y:S02]  /*4f40*/  @P1 LDG.E R26, desc[UR8][R26.64] ;  /* 0x000000081a1a1981 */ /* 0x004964000c1e1900 */
[----:B---34-:R-:W-:Y:S07]  /*4f50*/  @!P1 IMAD.U32 R26, RZ, RZ, UR4 ;  /* 0x00000004ff1a9e24 */ /* 0x018fee000f8e00ff */
.L_x_89:
[----:B-----5:R-:W-:Y:S01]  /*4f60*/  @!P0 FSETP.EQ.AND P2, PT, R26, RZ, PT ;  /* 0x000000ff1a00820b */ /* 0x020fe20003f42000 */
[----:B------:R-:W-:Y:S01]  /*4f70*/  @!UPT UIADD3 URZ, UPT, UPT, URZ, URZ, URZ ;  /* 0x000000fffffff290 */ /* 0x000fe2000fffe0ff */
[----:B------:R-:W-:Y:S11]  /*4f80*/  @!P0 BRA `(.L_x_90) ;  /* 0x0000000000148947 */ /* 0x000ff60003800000 */
[----:B------:R-:W-:Y:S02]  /*4f90*/  LOP3.LUT P0, RZ, R45, 0xff, RZ, 0xc0, !PT ;  /* 0x000000ff2dff7812 */ /* 0x000fe4000780c0ff */
[----:B------:R-:W-:Y:S04]  /*4fa0*/  PLOP3.LUT P2, PT, PT, PT, UP1, 0x80, 0x8 ;  /* 0x000000000008781c */ /* 0x000fe80003f4f018 */
[----:B------:R-:W-:Y:S07]  /*4fb0*/  PLOP3.LUT P2, PT, P2, PT, PT, 0x8, 0x80 ;  /* 0x000000000080781c */ /* 0x000fee000174e170 */
[----:B------:R-:W-:Y:S11]  /*4fc0*/  @P0 FSETP.EQ.AND P2, PT, R26, RZ, PT ;  /* 0x000000ff1a00020b */ /* 0x000ff60003f42000 */
[----:B------:R-:W-:Y:S02]  /*4fd0*/  @!UPT UIADD3 URZ, UPT, UPT, URZ, URZ, URZ ;  /* 0x000000fffffff290 */ /* 0x000fe4000fffe0ff */
.L_x_90:
[----:B------:R-:W-:Y:S01]  /*4fe0*/  ULEA UR4, UR25, UR24, 0x3 ;  /* 0x0000001819047291 */ /* 0x000fe2000f8e18ff */
[----:B--2---:R-:W-:Y:S02]  /*4ff0*/  SHF.L.U32 R2, R11, 0x1f, RZ ;  /* 0x0000001f0b027819 */ /* 0x004fe400000006ff */
[----:B------:R-:W-:Y:S04]  /*5000*/  ELECT P1, URZ, PT ;  /* 0x0000000000ff782f */ /* 0x000fe80003820000 */
[----:B------:R-:W-:Y:S02]  /*5010*/  PLOP3.LUT P1, PT, P2, P1, PT, 0xf2, 0x2f ;  /* 0x00000000002f781c */ /* 0x000fe40001723e72 */
[----:B------:R-:W2:Y:S02]  /*5020*/  SYNCS.PHASECHK.TRANS64.TRYWAIT P0, [UR4+0xe8], R2 ;  /* 0x0000e802ff0075a7 */ /* 0x000ea40008001104 */
[----:B--2---:R-:W-:Y:S09]  /*5030*/  @!P0 BRA `(.L_x_91) ;  /* 0x0000003400ec8947 */ /* 0x004ff20003800000 */
.L_x_180:
[----:B------:R-:W-:Y:S01]  /*5040*/  VOTEU.ALL UP0, P1 ;  /* 0x0000000000ff7886 */ /* 0x000fe20000800000 */
[----:B--2---:R-:W-:Y:S01]  /*5050*/  @!P1 IADD3 R2, P0, PT, R12, 0x580, RZ ;  /* 0x000005800c029810 */ /* 0x004fe20007f1e0ff */
[----:B------:R-:W-:Y:S01]  /*5060*/  UIADD3 UR9, UPT, UPT, UR4, 0xd0, URZ ;  /* 0x000000d004097890 */ /* 0x000fe2000fffe0ff */
[----:B------:R-:W-:Y:S01]  /*5070*/  VIADD R10, R10, 0x1 ;  /* 0x000000010a0a7836 */ /* 0x000fe20000000000 */
[----:B------:R-:W-:Y:S01]  /*5080*/  UMOV UR22, 0x0 ;  /* 0x0000000000167882 */ /* 0x000fe20000000000 */
[----:B------:R-:W-:Y:S01]  /*5090*/  @!UP0 ULEA UR5, UR25, UR24, 0xc ;  /* 0x0000001819058291 */ /* 0x000fe2000f8e60ff */
[----:B------:R-:W-:Y:S01]  /*50a0*/  @!P1 IMAD.X R0, RZ, RZ, R13, P0 ;  /* 0x000000ffff009224 */ /* 0x000fe200000e060d */
[----:B------:R-:W-:Y:S01]  /*50b0*/  @!P1 R2UR UR7, R2 ;  /* 0x00000000020792ca */ /* 0x000fe200000e0000 */
[----:B------:R-:W-:Y:S01]  /*50c0*/  @!P1 IMAD.MOV.U32 R2, RZ, RZ, 0x1000 ;  /* 0x00001000ff029424 */ /* 0x000fe200078e00ff */
[----:B------:R-:W-:Y:S02]  /*50d0*/  @!UP0 UIADD3 UR8, UPT, UPT, UR5, 0x200, URZ ;  /* 0x0000020005088890 */ /* 0x000fe4000fffe0ff */
[----:B------:R-:W-:Y:S01]  /*50e0*/  UIADD3 UR5, UPT, UPT, UR25, 0x1, URZ ;  /* 0x0000000119057890 */ /* 0x000fe2000fffe0ff */
[----:B------:R-:W-:Y:S01]  /*50f0*/  UMOV UR23, 0x10000000 ;  /* 0x1000000000177882 */ /* 0x000fe20000000000 */
[----:B------:R-:W-:Y:S02]  /*5100*/  UMOV UR12, UR36 ;  /* 0x00000024000c7c82 */ /* 0x000fe40008000000 */
[----:B------:R-:W-:Y:S04]  /*5110*/  UISETP.NE.AND UP0, UPT, UR5, 0x3, UPT ;  /* 0x000000030500788c */ /* 0x000fe8000bf05270 */
[----:B------:R-:W-:Y:S01]  /*5120*/  USEL UR6, UR5, URZ, UP0 ;  /* 0x000000ff05067287 */ /* 0x000fe20008000000 */
[----:B------:R-:W-:Y:S01]  /*5130*/  @!P1 R2UR UR5, R0 ;  /* 0x00000000000592ca */ /* 0x000fe200000e0000 */
[----:B------:R-:W-:Y:S01]  /*5140*/  IMAD.U32 R4, RZ, RZ, UR7 ;  /* 0x00000007ff047e24 */ /* 0x000fe2000f8e00ff */
[----:B------:R-:W-:Y:S02]  /*5150*/  USEL UR20, URZ, 0x1, UP0 ;  /* 0x00000001ff147887 */ /* 0x000fe40008000000 */
[----:B------:R-:W-:Y:S01]  /*5160*/  VOTEU.ALL UP0, P1 ;  /* 0x0000000000ff7886 */ /* 0x000fe20000800000 */
[----:B------:R-:W-:Y:S01]  /*5170*/  UPRMT UR7, UR54, 0x654, UR9 ;  /* 0x0000065436077896 */ /* 0x000fe20008000009 */
[----:B------:R-:W-:Y:S02]  /*5180*/  @!P1 R2UR UR18, R4 ;  /* 0x00000000041292ca */ /* 0x000fe400000e0000 */
[----:B------:R-:W-:Y:S04]  /*5190*/  LOP3.LUT R11, R11, UR20, RZ, 0x3c, !PT ;  /* 0x000000140b0b7c12 */ /* 0x000fe8000f8e3cff */
[----:B------:R-:W-:Y:S01]  /*51a0*/  SHF.L.U32 R0, R11, 0x1f, RZ ;  /* 0x0000001f0b007819 */ /* 0x000fe200000006ff */
[----:B------:R-:W-:Y:S01]  /*51b0*/  IMAD.U32 R5, RZ, RZ, UR5 ;  /* 0x00000005ff057e24 */ /* 0x000fe2000f8e00ff */
[----:B------:R-:W-:Y:S04]  /*51c0*/  ULEA UR5, UR6, UR24, 0x3 ;  /* 0x0000001806057291 */ /* 0x000fe8000f8e18ff */
[----:B------:R-:W-:Y:S11]  /*51d0*/  @!P1 R2UR UR19, R5 ;  /* 0x00000000051392ca */ /* 0x000ff600000e0000 */
[----:B------:R-:W-:Y:S02]  /*51e0*/  @!UPT UIADD3 URZ, UPT, UPT, URZ, URZ, URZ ;  /* 0x000000fffffff290 */ /* 0x000fe4000fffe0ff */
[----:B------:R2:W-:Y:S01]  /*51f0*/  @!UP0 UTMALDG.3D [UR8], [UR18], desc[UR22] ;  /* 0x00001608120085b4 */ /* 0x0005e20008011000 */
[----:B------:R2:W-:Y:S01]  /*5200*/  @!P1 SYNCS.ARRIVE.TRANS64.RED.A0TR RZ, [UR4+0xd0], R2 ;  /* 0x0000d002ffff99a7 */ /* 0x0005e20008300404 */
[----:B------:R-:W-:Y:S01]  /*5210*/  SYNCS.ARRIVE.TRANS64.RED.A1T0 RZ, [UR7], RZ ;  /* 0x000000ffffff79a7 */ /* 0x000fe20008100407 */
[----:B------:R-:W3:Y:S02]  /*5220*/  SYNCS.PHASECHK.TRANS64.TRYWAIT P0, [UR5+0xe8], R0 ;  /* 0x0000e800ff0075a7 */ /* 0x000ee40008001105 */
[----:B--23--:R-:W-:Y:S05]  /*5230*/  @!P0 BRA `(.L_x_92) ;  /* 0x0000003400848947 */ /* 0x00cfea0003800000 */
.L_x_182:
[----:B------:R-:W-:Y:S01]  /*5240*/  UIADD3 UR9, UPT, UPT, UR5, 0xd0, URZ ;  /* 0x000000d005097890 */ /* 0x000fe2000fffe0ff */
[----:B--2---:R-:W-:Y:S01]  /*5250*/  @!P1 IADD3 R2, P0, PT, R12, 0x580, RZ ;  /* 0x000005800c029810 */ /* 0x004fe20007f1e0ff */
[----:B------:R-:W-:Y:S01]  /*5260*/  UPLOP3.LUT UP4, UPT, UPT, UPT, UPT, 0x80, 0x8 ;  /* 0x000000000008789c */ /* 0x000fe20003f8f070 */
[----:B------:R-:W-:Y:S01]  /*5270*/  R2UR UR22, R47 ;  /* 0x000000002f1672ca */ /* 0x000fe200000e0000 */
[----:B------:R-:W-:Y:S01]  /*5280*/  UMOV UR20, 0x0 ;  /* 0x0000000000147882 */ /* 0x000fe20000000000 */
[----:B------:R-:W-:Y:S01]  /*5290*/  UMOV UR21, 0x10000000 ;  /* 0x1000000000157882 */ /* 0x000fe20000000000 */
[----:B------:R-:W-:Y:S01]  /*52a0*/  UMOV UR12, UR36 ;  /* 0x00000024000c7c82 */ /* 0x000fe20008000000 */
[----:B------:R-:W-:Y:S01]  /*52b0*/  VOTEU.ALL UP0, P1 ;  /* 0x0000000000ff7886 */ /* 0x000fe20000800000 */
[----:B------:R-:W-:Y:S01]  /*52c0*/  @!P1 IMAD.X R0, RZ, RZ, R13, P0 ;  /* 0x000000ffff009224 */ /* 0x000fe200000e060d */
[----:B------:R-:W-:Y:S01]  /*52d0*/  R2UR UR19, R48 ;  /* 0x00000000301372ca */ /* 0x000fe200000e0000 */
[----:B------:R-:W-:Y:S01]  /*52e0*/  UMOV UR36, UR27 ;  /* 0x0000001b00247c82 */ /* 0x000fe20008000000 */
[C---:B------:R-:W-:Y:S01]  /*52f0*/  ISETP.NE.AND P0, PT, R10.reuse, 0x2, PT ;  /* 0x000000020a00780c */ /* 0x040fe20003f05270 */
[----:B------:R-:W-:Y:S02]  /*5300*/  @!UP0 ULEA UR4, UR6, UR24, 0xc ;  /* 0x0000001806048291 */ /* 0x000fe4000f8e60ff */
[----:B------:R-:W-:Y:S01]  /*5310*/  @!UP0 UIADD3 UR10, UPT, UPT, UR10, 0x20, URZ ;  /* 0x000000200a0a8890 */ /* 0x000fe2000fffe0ff */
[----:B------:R-:W-:Y:S01]  /*5320*/  SEL R10, R10, RZ, P0 ;  /* 0x000000ff0a0a7207 */ /* 0x000fe20000000000 */
[----:B------:R-:W-:Y:S02]  /*5330*/  @!UP0 UIADD3 UR8, UPT, UPT, UR4, 0x200, URZ ;  /* 0x0000020004088890 */ /* 0x000fe4000fffe0ff */
[----:B------:R-:W-:Y:S01]  /*5340*/  UIADD3 UR4, UPT, UPT, UR6, 0x1, URZ ;  /* 0x0000000106047890 */ /* 0x000fe2000fffe0ff */
[----:B------:R-:W-:Y:S01]  /*5350*/  @!P1 R2UR UR6, R2 ;  /* 0x00000000020692ca */ /* 0x000fe200000e0000 */
[----:B------:R-:W-:Y:S02]  /*5360*/  UIADD3 UR30, UPT, UPT, UR13, UR22, URZ ;  /* 0x000000160d1e7290 */ /* 0x000fe4000fffe0ff */
[----:B------:R-:W-:Y:S02]  /*5370*/  UISETP.NE.AND UP0, UPT, UR4, 0x3, UPT ;  /* 0x000000030400788c */ /* 0x000fe4000bf05270 */
[----:B------:R-:W-:Y:S02]  /*5380*/  UIADD3 UR26, UPT, UPT, UR14, UR19, URZ ;  /* 0x000000130e1a7290 */ /* 0x000fe4000fffe0ff */
[----:B------:R-:W-:Y:S01]  /*5390*/  USEL UR25, UR4, URZ, UP0 ;  /* 0x000000ff04197287 */ /* 0x000fe20008000000 */
[----:B------:R-:W-:Y:S01]  /*53a0*/  @!P1 R2UR UR4, R0 ;  /* 0x00000000000492ca */ /* 0x000fe200000e0000 */
[----:B------:R-:W-:Y:S01]  /*53b0*/  USEL UR18, URZ, 0x1, UP0 ;  /* 0x00000001ff127887 */ /* 0x000fe20008000000 */
[----:B------:R-:W-:Y:S01]  /*53c0*/  SEL R0, RZ, 0x1, P0 ;  /* 0x00000001ff007807 */ /* 0x000fe20000000000 */
[----:B------:R-:W-:Y:S02]  /*53d0*/  VOTEU.ALL UP0, P1 ;  /* 0x0000000000ff7886 */ /* 0x000fe40000800000 */
[----:B------:R-:W-:Y:S01]  /*53e0*/  IMAD.U32 R4, RZ, RZ, UR6 ;  /* 0x00000006ff047e24 */ /* 0x000fe2000f8e00ff */
[----:B------:R-:W-:Y:S02]  /*53f0*/  LOP3.LUT R9, R9, R0, RZ, 0x3c, !PT ;  /* 0x0000000009097212 */ /* 0x000fe400078e3cff */
[----:B------:R-:W-:Y:S02]  /*5400*/  LOP3.LUT R11, R11, UR18, RZ, 0x3c, !PT ;  /* 0x000000120b0b7c12 */ /* 0x000fe4000f8e3cff */
[----:B------:R-:W-:Y:S03]  /*5410*/  @!P1 R2UR UR6, R4 ;  /* 0x00000000040692ca */ /* 0x000fe600000e0000 */
[----:B------:R-:W-:Y:S01]  /*5420*/  IMAD.U32 R5, RZ, RZ, UR4 ;  /* 0x00000004ff057e24 */ /* 0x000fe2000f8e00ff */
[----:B------:R-:W-:Y:S04]  /*5430*/  UPRMT UR4, UR54, 0x654, UR9 ;  /* 0x0000065436047896 */ /* 0x000fe80008000009 */
[----:B------:R-:W-:Y:S11]  /*5440*/  @!P1 R2UR UR7, R5 ;  /* 0x00000000050792ca */ /* 0x000ff600000e0000 */
[----:B------:R-:W-:Y:S02]  /*5450*/  @!UPT UIADD3 URZ, UPT, UPT, URZ, URZ, URZ ;  /* 0x000000fffffff290 */ /* 0x000fe4000fffe0ff */
[----:B------:R2:W-:Y:S01]  /*5460*/  @!UP0 UTMALDG.3D [UR8], [UR6], desc[UR20] ;  /* 0x00001408060085b4 */ /* 0x0005e20008011000 */
[----:B------:R2:W-:Y:S01]  /*5470*/  @!P1 SYNCS.ARRIVE.TRANS64.RED.A0TR RZ, [UR5+0xd0], R3 ;  /* 0x0000d003ffff99a7 */ /* 0x0005e20008300405 */
[----:B------:R-:W-:Y:S01]  /*5480*/  SYNCS.ARRIVE.TRANS64.RED.A1T0 RZ, [UR4], RZ ;  /* 0x000000ffffff79a7 */ /* 0x000fe20008100404 */
[----:B------:R-:W-:Y:S05]  /*5490*/  BRA.U UP2, `(.L_x_93) ;  /* 0xfffffff102d07547 */ /* 0x000fea000b83ffff */
[----:B------:R-:W-:Y:S01]  /*54a0*/  UIADD3 UR24, UPT, UPT, UR24, 0xe8, URZ ;  /* 0x000000e818187890 */ /* 0x000fe2000fffe0ff */
[----:B------:R-:W-:-:S03]  /*54b0*/  SHF.L.U32 R2, R11, 0x1f, RZ ;  /* 0x0000001f0b027819 */ /* 0x000fc600000006ff */
[----:B------:R-:W-:-:S09]  /*54c0*/  ULEA UR4, UR25, UR24, 0x3 ;  /* 0x0000001819047291 */ /* 0x000fd2000f8e18ff */
[----:B------:R-:W3:Y:S02]  /*54d0*/  SYNCS.PHASECHK.TRANS64.TRYWAIT P0, [UR4], R2 ;  /* 0x00000002ff0075a7 */ /* 0x000ee40008001104 */
[----:B---3--:R-:W-:Y:S05]  /*54e0*/  @!P0 BRA `(.L_x_94) ;  /* 0x0000003000f08947 */ /* 0x008fea0003800000 */
.L_x_184:
[----:B------:R-:W-:-:S04]  /*54f0*/  UIADD3 UR4, UPT, UPT, UR25, 0x1, URZ ;  /* 0x0000000119047890 */ /* 0x000fc8000fffe0ff */
[----:B------:R-:W-:-:S04]  /*5500*/  UISETP.NE.AND UP0, UPT, UR4, 0x3, UPT ;  /* 0x000000030400788c */ /* 0x000fc8000bf05270 */
[----:B--2---:R-:W-:Y:S02]  /*5510*/  USEL UR6, URZ, 0x1, UP0 ;  /* 0x00000001ff067887 */ /* 0x004fe40008000000 */
[----:B------:R-:W-:-:S04]  /*5520*/  USEL UR4, UR4, URZ, UP0 ;  /* 0x000000ff04047287 */ /* 0x000fc80008000000 */
[----:B------:R-:W-:Y:S01]  /*5530*/  ULEA UR5, UR4, UR24, 0x3 ;  /* 0x0000001804057291 */ /* 0x000fe2000f8e18ff */
[----:B------:R-:W-:-:S04]  /*5540*/  LOP3.LUT R11, R11, UR6, RZ, 0x3c, !PT ;  /* 0x000000060b0b7c12 */ /* 0x000fc8000f8e3cff */
[----:B---3--:R-:W-:-:S04]  /*5550*/  SHF.L.U32 R2, R11, 0x1f, RZ ;  /* 0x0000001f0b027819 */ /* 0x008fc800000006ff */
[----:B------:R-:W2:Y:S02]  /*5560*/  SYNCS.PHASECHK.TRANS64.TRYWAIT P0, [UR5], R2 ;  /* 0x00000002ff0075a7 */ /* 0x000ea40008001105 */
[----:B--2---:R-:W-:Y:S05]  /*5570*/  @!P0 BRA `(.L_x_95) ;  /* 0x0000003000e48947 */ /* 0x004fea0003800000 */
.L_x_186:
[----:B------:R-:W-:-:S04]  /*5580*/  UIADD3 UR4, UPT, UPT, UR4, 0x1, URZ ;  /* 0x0000000104047890 */ /* 0x000fc8000fffe0ff */
[----:B------:R-:W-:-:S04]  /*5590*/  UISETP.NE.AND UP0, UPT, UR4, 0x3, UPT ;  /* 0x000000030400788c */ /* 0x000fc8000bf05270 */
[----:B------:R-:W-:Y:S02]  /*55a0*/  USEL UR5, URZ, 0x1, UP0 ;  /* 0x00000001ff057887 */ /* 0x000fe40008000000 */
[----:B------:R-:W-:-:S04]  /*55b0*/  USEL UR4, UR4, URZ, UP0 ;  /* 0x000000ff04047287 */ /* 0x000fc80008000000 */
[----:B------:R-:W-:Y:S01]  /*55c0*/  ULEA UR4, UR4, UR24, 0x3 ;  /* 0x0000001804047291 */ /* 0x000fe2000f8e18ff */
[----:B--2---:R-:W-:-:S04]  /*55d0*/  LOP3.LUT R2, R11, UR5, RZ, 0x3c, !PT ;  /* 0x000000050b027c12 */ /* 0x004fc8000f8e3cff */
[----:B------:R-:W-:Y:S01]  /*55e0*/  SHF.L.U32 R2, R2, 0x1f, RZ ;  /* 0x0000001f02027819 */ /* 0x000fe200000006ff */
[----:B------:R-:W-:-:S07]  /*55f0*/  IMAD.U32 R0, RZ, RZ, UR4 ;  /* 0x00000004ff007e24 */ /* 0x000fce000f8e00ff */
.L_x_96:
[----:B--2---:R2:W3:Y:S02]  /*5600*/  SYNCS.PHASECHK.TRANS64.TRYWAIT P0, [R0+URZ], R2 ;  /* 0x00000002000075a7 */ /* 0x0044e400080011ff */
[----:B---3--:R-:W-:Y:S05]  /*5610*/  @!P0 NANOSLEEP.SYNCS 0x989680 ;  /* 0x009896800000895d */ /* 0x008fea0003900000 */
[----:B------:R-:W3:Y:S02]  /*5620*/  @!P0 SYNCS.PHASECHK.TRANS64 P0, [R0+URZ], R2 ;  /* 0x00000002000085a7 */ /* 0x000ee400080010ff */
[----:B-1-3--:R-:W-:Y:S05]  /*5630*/  @P0 EXIT ;  /* 0x000000000000094d */ /* 0x00afea0003800000 */
[----:B------:R-:W-:Y:S05]  /*5640*/  BRA `(.L_x_96) ;  /* 0xfffffffc00ec7947 */ /* 0x000fea000383ffff */
.L_x_84:
[----:B------:R-:W-:-:S06]  /*5650*/  UISETP.GE.AND UP0, UPT, UR18, 0x4, UPT ;  /* 0x000000041200788c */ /* 0x000fcc000bf06270 */
[----:B------:R-:W-:-:S13]  /*5660*/  PLOP3.LUT P0, PT, PT, PT, UP0, 0x80, 0x8 ;  /* 0x000000000008781c */ /* 0x000fda0003f0f008 */
[----:B-1----:R-:W-:Y:S05]  /*5670*/  @!P0 EXIT ;  /* 0x000000000000894d */ /* 0x002fea0003800000 */
[----:B------:R-:W-:Y:S01]  /*5680*/  BAR.SYNC.DEFER_BLOCKING 0x6, 0xa0 ;  /* 0x0182800000007b1d */ /* 0x000fe20000010000 */
[C---:B------:R-:W-:Y:S01]  /*5690*/  IMAD.SHL.U32 R3, R55.reuse, 0x20, RZ ;  /* 0x0000002037037824 */ /* 0x040fe200078e00ff */
[C---:B------:R-:W-:Y:S01]  /*56a0*/  LOP3.LUT P0, RZ, R55.reuse, 0x4, RZ, 0xc0, !PT ;  /* 0x0000000437ff7812 */ /* 0x040fe2000780c0ff */
[C---:B------:R-:W-:Y:S01]  /*56b0*/  IMAD.SHL.U32 R2, R55.reuse, 0x10, RZ ;  /* 0x0000001037027824 */ /* 0x040fe200078e00ff */
[----:B------:R-:W-:Y:S01]  /*56c0*/  CS2R R52, SRZ ;  /* 0x0000000000347805 */ /* 0x000fe2000001ff00 */
[----:B------:R-:W-:Y:S01]  /*56d0*/  IMAD.SHL.U32 R44, R55, 0x4, RZ ;  /* 0x00000004372c7824 */ /* 0x000fe200078e00ff */
[----:B------:R-:W-:Y:S01]  /*56e0*/  UMOV UR44, 0x400 ;  /* 0x00000400002c7882 */ /* 0x000fe20000000000 */
[----:B------:R-:W1:Y:S01]  /*56f0*/  LDCU.64 UR4, c[0x0][0x890] ;  /* 0x00011200ff0477ac */ /* 0x000e620008000a00 */
[----:B------:R-:W2:Y:S01]  /*5700*/  LDC.64 R42, c[0x0][0x8b0] ;  /* 0x00022c00ff2a7b82 */ /* 0x000ea20000000a00 */
[----:B------:R-:W-:Y:S01]  /*5710*/  LOP3.LUT R4, R3, 0xc0, RZ, 0xc0, !PT ;  /* 0x000000c003047812 */ /* 0x000fe200078ec0ff */
[----:B------:R-:W-:Y:S01]  /*5720*/  IMAD.U32 R23, R55, 0x10000, RZ ;  /* 0x0001000037177824 */ /* 0x000fe200078e00ff */
[----:B------:R-:W-:Y:S01]  /*5730*/  ULEA UR44, UR54, UR44, 0x18 ;  /* 0x0000002c362c7291 */ /* 0x000fe2000f8ec0ff */
[----:B------:R-:W-:Y:S01]  /*5740*/  LOP3.LUT R2, R2, 0x600, RZ, 0xc0, !PT ;  /* 0x0000060002027812 */ /* 0x000fe200078ec0ff */
[----:B------:R-:W-:Y:S01]  /*5750*/  IMAD.MOV.U32 R54, RZ, RZ, 0x10 ;  /* 0x00000010ff367424 */ /* 0x000fe200078e00ff */
[----:B------:R-:W-:Y:S01]  /*5760*/  LOP3.LUT R44, R4, 0x18, R44, 0xf8, !PT ;  /* 0x00000018042c7812 */ /* 0x000fe200078ef82c */
[----:B------:R-:W-:Y:S01]  /*5770*/  IMAD.MOV.U32 R22, RZ, RZ, RZ ;  /* 0x000000ffff167224 */ /* 0x000fe200078e00ff */
[----:B------:R-:W3:Y:S01]  /*5780*/  LDC.64 R40, c[0x0][0x8a8] ;  /* 0x00022a00ff287b82 */ /* 0x000ee20000000a00 */
[----:B------:R-:W-:Y:S01]  /*5790*/  SHF.R.U32.HI R4, RZ, 0x1, R55 ;  /* 0x00000001ff047819 */ /* 0x000fe20000011637 */
[----:B------:R-:W-:Y:S01]  /*57a0*/  IMAD.MOV.U32 R51, RZ, RZ, RZ ;  /* 0x000000ffff337224 */ /* 0x000fe200078e00ff */
[----:B------:R-:W-:Y:S01]  /*57b0*/  LOP3.LUT R2, R2, 0x20, R3, 0xf8, !PT ;  /* 0x0000002002027812 */ /* 0x000fe200078ef803 */
[----:B------:R-:W4:Y:S01]  /*57c0*/  LDCU UR63, c[0x0][0x370] ;  /* 0x00006e00ff3f77ac */ /* 0x000f220008000800 */
[----:B------:R-:W-:-:S02]  /*57d0*/  LOP3.LUT R23, R23, 0x600000, RZ, 0xc0, !PT ;  /* 0x0060000017177812 */ /* 0x000fc400078ec0ff */
[----:B------:R-:W-:Y:S01]  /*57e0*/  LOP3.LUT R44, R44, 0x8, R4, 0x78, !PT ;  /* 0x000000082c2c7812 */ /* 0x000fe200078e7804 */
[----:B------:R-:W4:Y:S01]  /*57f0*/  LDS R0, [UR44+0x1c0] ;  /* 0x0001c02cff007984 */ /* 0x000f220008000800 */
[----:B-1----:R-:W-:Y:S01]  /*5800*/  IMAD.U32 R57, RZ, RZ, UR4 ;  /* 0x00000004ff397e24 */ /* 0x002fe2000f8e00ff */
[----:B------:R-:W-:Y:S01]  /*5810*/  UIADD3 UR4, UPT, UPT, UR44, 0x200, URZ ;  /* 0x000002002c047890 */ /* 0x000fe2000fffe0ff */
[----:B------:R-:W-:Y:S01]  /*5820*/  LOP3.LUT R2, R2, 0x100, R3, 0xf8, !PT ;  /* 0x0000010002027812 */ /* 0x000fe200078ef803 */
[----:B------:R-:W-:Y:S01]  /*5830*/  IMAD.U32 R56, RZ, RZ, UR5 ;  /* 0x00000005ff387e24 */ /* 0x000fe2000f8e00ff */
[----:B------:R-:W-:Y:S01]  /*5840*/  LOP3.LUT R55, R55, 0x60, RZ, 0xc0, !PT ;  /* 0x0000006037377812 */ /* 0x000fe200078ec0ff */
[----:B------:R-:W1:Y:S01]  /*5850*/  LDCU UR43, c[0x0][0xb0c] ;  /* 0x00016180ff2b77ac */ /* 0x000e620008000800 */
[----:B------:R-:W-:Y:S01]  /*5860*/  LOP3.LUT R44, R2, R44, RZ, 0xfc, !PT ;  /* 0x0000002c022c7212 */ /* 0x000fe200078efcff */
[----:B------:R-:W-:Y:S01]  /*5870*/  IMAD.U32 R59, RZ, RZ, UR4 ;  /* 0x00000004ff3b7e24 */ /* 0x000fe2000f8e00ff */
[----:B------:R-:W-:Y:S01]  /*5880*/  SEL R54, R54, 0xfffffff0, !P0 ;  /* 0xfffffff036367807 */ /* 0x000fe20004000000 */
[----:B------:R-:W1:Y:S01]  /*5890*/  LDCU UR39, c[0x0][0xb30] ;  /* 0x00016600ff2777ac */ /* 0x000e620008000800 */
[----:B------:R-:W1:Y:S01]  /*58a0*/  LDCU.64 UR60, c[0x0][0x888] ;  /* 0x00011100ff3c77ac */ /* 0x000e620008000a00 */
[----:B------:R-:W1:Y:S01]  /*58b0*/  LDCU.64 UR40, c[0x0][0xb28] ;  /* 0x00016500ff2877ac */ /* 0x000e620008000a00 */
[----:B------:R-:W1:Y:S01]  /*58c0*/  LDCU.128 UR56, c[0x0][0xb10] ;  /* 0x00016200ff3877ac */ /* 0x000e620008000c00 */
[----:B------:R-:W1:Y:S01]  /*58d0*/  LDCU UR62, c[0x0][0x374] ;  /* 0x00006e80ff3e77ac */ /* 0x000e620008000800 */
[----:B------:R-:W-:Y:S01]  /*58e0*/  UMOV UR55, 0x1 ;  /* 0x0000000100377882 */ /* 0x000fe20000000000 */
[----:B------:R-:W-:Y:S01]  /*58f0*/  UMOV UR46, URZ ;  /* 0x000000ff002e7c82 */ /* 0x000fe20008000000 */
[----:B------:R-:W-:Y:S01]  /*5900*/  UMOV UR53, URZ ;  /* 0x000000ff00357c82 */ /* 0x000fe20008000000 */
[----:B------:R-:W-:Y:S01]  /*5910*/  UMOV UR52, URZ ;  /* 0x000000ff00347c82 */ /* 0x000fe20008000000 */
[----:B-1234-:R-:W-:-:S07]  /*5920*/  IMAD.IADD R23, R0, 0x1, R23 ;  /* 0x0000000100177824 */ /* 0x01efce00078e0217 */
.L_x_127:
[C---:B------:R-:W-:Y:S02]  /*5930*/  LEA R0, R51.reuse, UR44, 0x3 ;  /* 0x0000002c33007c11 */ /* 0x040fe4000f8e18ff */
[----:B------:R-:W-:Y:S02]  /*5940*/  SHF.L.U32 R2, R52, 0x1f, RZ ;  /* 0x0000001f34027819 */ /* 0x000fe400000006ff */
[----:B-1----:R-:W-:Y:S02]  /*5950*/  LEA R4, R51, UR44, 0x4 ;  /* 0x0000002c33047c11 */ /* 0x002fe4000f8e20ff */
[----:B------:R-:W1:Y:S02]  /*5960*/  SYNCS.PHASECHK.TRANS64.TRYWAIT P0, [R0+URZ+0x110], R2 ;  /* 0x00011002000075a7 */ /* 0x000e6400080011ff */
[----:B-1----:R-:W-:Y:S05]  /*5970*/  @!P0 BRA `(.L_x_97) ;  /* 0x0000002c00fc8947 */ /* 0x002fea0003800000 */
.L_x_187:
[----:B------:R-:W-:Y:S01]  /*5980*/  R2UR UR7, R58 ;  /* 0x000000003a0772ca */ /* 0x000fe200000e0000 */
[----:B------:R-:W2:Y:S01]  /*5990*/  LDS.128 R4, [R4+0x1a0] ;  /* 0x0001a00004047984 */ /* 0x000ea20000000c00 */
[----:B-1----:R-:W-:Y:S01]  /*59a0*/  VIADD R0, R0, 0x120 ;  /* 0x0000012000007836 */ /* 0x002fe20000000000 */
[----:B------:R-:W-:Y:S04]  /*59b0*/  UISETP.GE.AND UP0, UPT, UR42, 0x1, UPT ;  /* 0x000000012a00788c */ /* 0x000fe8000bf06270 */
[----:B------:R-:W-:Y:S01]  /*59c0*/  PRMT R0, RZ, 0x654, R0 ;  /* 0x00000654ff007816 */ /* 0x000fe20000000000 */
[----:B------:R-:W-:Y:S01]  /*59d0*/  @!PT LDS RZ, [RZ] ;  /* 0x00000000fffff984 */ /* 0x000fe20000000800 */
[----:B------:R-:W-:Y:S01]  /*59e0*/  @!PT LDS RZ, [RZ] ;  /* 0x00000000fffff984 */ /* 0x000fe20000000800 */
[----:B------:R-:W-:Y:S01]  /*59f0*/  @!PT LDS RZ, [RZ] ;  /* 0x00000000fffff984 */ /* 0x000fe20000000800 */
[----:B------:R-:W-:Y:S01]  /*5a00*/  @!PT LDS RZ, [RZ] ;  /* 0x00000000fffff984 */ /* 0x000fe20000000800 */
[----:B------:R1:W-:Y:S06]  /*5a10*/  MEMBAR.ALL.CTA ;  /* 0x0000000000007992 */ /* 0x0003ec0000008000 */
[----:B-1----:R-:W1:Y:S02]  /*5a20*/  FENCE.VIEW.ASYNC.S ;  /* 0x00000000000073c6 */ /* 0x002e640000000000 */
[----:B-1----:R1:W-:Y:S01]  /*5a30*/  SYNCS.ARRIVE.TRANS64.RED.A1T0 RZ, [R0+URZ], RZ ;  /* 0x000000ff00ff79a7 */ /* 0x0023e200081004ff */
[----:B--2---:R-:W-:Y:S11]  /*5a40*/  LOP3.LUT P0, RZ, R6, 0x1, RZ, 0xc0, !PT ;  /* 0x0000000106ff7812 */ /* 0x004ff6000780c0ff */
[----:B------:R-:W-:Y:S02]  /*5a50*/  @!UPT UIADD3 URZ, UPT, UPT, URZ, URZ, URZ ;  /* 0x000000fffffff290 */ /* 0x000fe4000fffe0ff */
[----:B------:R-:W-:Y:S01]  /*5a60*/  VOTEU.ANY UP1, P0 ;  /* 0x0000000000ff7886 */ /* 0x000fe20000020100 */
[----:B------:R-:W-:Y:S01]  /*5a70*/  PLOP3.LUT P0, PT, PT, PT, UP1, 0x80, 0x8 ;  /* 0x000000000008781c */ /* 0x000fe20003f0f018 */
[----:B------:R-:W-:Y:S06]  /*5a80*/  UP2UR UR4, UPR, URZ, 0x2 ;  /* 0x00000002ff047883 */ /* 0x000fec0008000000 */
[----:B------:R-:W-:Y:S06]  /*5a90*/  IMAD.U32 R60, RZ, RZ, UR4 ;  /* 0x00000004ff3c7e24 */ /* 0x000fec000f8e00ff */
[----:B------:R-:W-:Y:S02]  /*5aa0*/  @P0 SHF.R.U32.HI R2, RZ, 0x10, R5 ;  /* 0x00000010ff020819 */ /* 0x000fe40000011605 */
[----:B------:R-:W-:Y:S02]  /*5ab0*/  @P0 MOV R3, R4 ;  /* 0x0000000400030202 */ /* 0x000fe40000000f00 */
[----:B------:R-:W-:Y:S02]  /*5ac0*/  @P0 R2UR UR4, R2 ;  /* 0x00000000020402ca */ /* 0x000fe400000e0000 */
[----:B------:R-:W-:Y:S02]  /*5ad0*/  @P0 LOP3.LUT R4, R5, 0xffff, RZ, 0xc0, !PT ;  /* 0x0000ffff05040812 */ /* 0x000fe400078ec0ff */
[----:B------:R-:W-:Y:S02]  /*5ae0*/  @P0 R2UR UR6, R3 ;  /* 0x00000000030602ca */ /* 0x000fe400000e0000 */
[----:B------:R-:W-:Y:S07]  /*5af0*/  @P0 R2UR UR5, R4 ;  /* 0x00000000040502ca */ /* 0x000fee00000e0000 */
[----:B------:R-:W-:Y:S02]  /*5b00*/  @UP1 UMOV UR7, UR4 ;  /* 0x0000000400071c82 */ /* 0x000fe40008000000 */
[----:B------:R-:W-:Y:S02]  /*5b10*/  IMAD.U32 R58, RZ, RZ, UR7 ;  /* 0x00000007ff3a7e24 */ /* 0x000fe4000f8e00ff */
[----:B------:R-:W-:Y:S02]  /*5b20*/  @UP1 UMOV UR38, UR6 ;  /* 0x0000000600261c82 */ /* 0x000fe40008000000 */
[----:B------:R-:W-:Y:S01]  /*5b30*/  @UP1 UMOV UR37, UR5 ;  /* 0x0000000500251c82 */ /* 0x000fe20008000000 */
[----:B-1----:R-:W-:Y:S05]  /*5b40*/  BRA.U !UP0, `(.L_x_98) ;  /* 0x0000000108cc7547 */ /* 0x002fea000b800000 */
[----:B------:R-:W1:Y:S01]  /*5b50*/  LDCU UR12, c[0x0][0xb20] ;  /* 0x00016400ff0c77ac */ /* 0x000e620008000800 */
[----:B------:R-:W-:Y:S02]  /*5b60*/  UIMAD.WIDE.U32 UR4, UR62, UR59, URZ ;  /* 0x0000003b3e0472a5 */ /* 0x000fe4000f8e00ff */
[----:B------:R-:W-:Y:S02]  /*5b70*/  UIMAD.WIDE.U32 UR6, UR63, UR56, URZ ;  /* 0x000000383f0672a5 */ /* 0x000fe4000f8e00ff */
[----:B------:R-:W-:Y:S02]  /*5b80*/  UISETP.NE.AND UP0, UPT, UR58, 0x1, UPT ;  /* 0x000000013a00788c */ /* 0x000fe4000bf05270 */
[----:B------:R-:W-:Y:S02]  /*5b90*/  UIMAD.WIDE.U32 UR8, UR37, UR59, URZ ;  /* 0x0000003b250872a5 */ /* 0x000fe4000f8e00ff */
[----:B------:R-:W-:Y:S02]  /*5ba0*/  UIMAD.WIDE.U32 UR10, UR38, UR56, URZ ;  /* 0x00000038260a72a5 */ /* 0x000fe4000f8e00ff */
[----:B------:R-:W-:Y:S02]  /*5bb0*/  UISETP.NE.AND UP1, UPT, UR43, 0x1, UPT ;  /* 0x000000012b00788c */ /* 0x000fe4000bf25270 */
[----:B------:R-:W-:Y:S01]  /*5bc0*/  UISETP.NE.AND UP2, UPT, UR42, 0x1, UPT ;  /* 0x000000012a00788c */ /* 0x000fe2000bf45270 */
[----:B------:R-:W-:Y:S02]  /*5bd0*/  UMOV UR4, UR5 ;  /* 0x0000000500047c82 */ /* 0x000fe40008000000 */
[----:B-1----:R-:W-:Y:S03]  /*5be0*/  USHF.R.U32.HI UR5, URZ, UR12, UR4 ;  /* 0x0000000cff057299 */ /* 0x002fe60008011604 */
[----:B------:R-:W-:Y:S02]  /*5bf0*/  UMOV UR4, UR7 ;  /* 0x0000000700047c82 */ /* 0x000fe40008000000 */
[----:B------:R-:W-:Y:S02]  /*5c00*/  USHF.R.U32.HI UR7, URZ, UR57, UR4 ;  /* 0x00000039ff077299 */ /* 0x000fe40008011604 */
[----:B------:R-:W-:Y:S02]  /*5c10*/  USEL UR4, UR62, UR5, !UP0 ;  /* 0x000000053e047287 */ /* 0x000fe4000c000000 */
[----:B------:R-:W-:Y:S01]  /*5c20*/  USEL UR7, UR63, UR7, !UP1 ;  /* 0x000000073f077287 */ /* 0x000fe2000c800000 */
[----:B------:R-:W-:Y:S01]  /*5c30*/  UMOV UR5, UR9 ;  /* 0x0000000900057c82 */ /* 0x000fe20008000000 */
[----:B------:R-:W-:Y:S02]  /*5c40*/  UIMAD.WIDE.U32 UR8, UR4, UR40, URZ ;  /* 0x00000028040872a5 */ /* 0x000fe4000f8e00ff */
[----:B------:R-:W-:Y:S03]  /*5c50*/  USHF.R.U32.HI UR6, URZ, UR12, UR5 ;  /* 0x0000000cff067299 */ /* 0x000fe60008011605 */
[----:B------:R-:W-:Y:S01]  /*5c60*/  UMOV UR5, UR11 ;  /* 0x0000000b00057c82 */ /* 0x000fe20008000000 */
[----:B------:R-:W-:Y:S02]  /*5c70*/  UIMAD.WIDE.U32 UR10, UR7, UR40, URZ ;  /* 0x00000028070a72a5 */ /* 0x000fe4000f8e00ff */
[----:B------:R-:W-:Y:S02]  /*5c80*/  USHF.R.U32.HI UR12, URZ, UR57, UR5 ;  /* 0x00000039ff0c7299 */ /* 0x000fe40008011605 */
[----:B------:R-:W-:Y:S01]  /*5c90*/  USEL UR6, UR37, UR6, !UP0 ;  /* 0x0000000625067287 */ /* 0x000fe2000c000000 */
[----:B------:R-:W-:Y:S02]  /*5ca0*/  UMOV UR5, UR9 ;  /* 0x0000000900057c82 */ /* 0x000fe40008000000 */
[----:B------:R-:W-:Y:S01]  /*5cb0*/  UMOV UR10, UR11 ;  /* 0x0000000b000a7c82 */ /* 0x000fe20008000000 */
[----:B------:R-:W-:Y:S02]  /*5cc0*/  @UP2 USHF.R.U32.HI UR4, URZ, UR41, UR5 ;  /* 0x00000029ff042299 */ /* 0x000fe40008011605 */
[----:B------:R-:W-:Y:S02]  /*5cd0*/  @UP2 USHF.R.U32.HI UR7, URZ, UR41, UR10 ;  /* 0x00000029ff072299 */ /* 0x000fe4000801160a */
[----:B------:R-:W-:Y:S02]  /*5ce0*/  UIMAD UR4, UR42, UR4, URZ ;  /* 0x000000042a0472a4 */ /* 0x000fe4000f8e02ff */
[----:B------:R-:W-:Y:S02]  /*5cf0*/  UIMAD.WIDE.U32 UR10, UR6, UR40, URZ ;  /* 0x00000028060a72a5 */ /* 0x000fe4000f8e00ff */
[----:B------:R-:W-:Y:S02]  /*5d00*/  USEL UR5, UR38, UR12, !UP1 ;  /* 0x0000000c26057287 */ /* 0x000fe4000c800000 */
[----:B------:R-:W-:Y:S02]  /*5d10*/  UIMAD UR8, UR42, UR7, URZ ;  /* 0x000000072a0872a4 */ /* 0x000fe4000f8e02ff */
[----:B------:R-:W-:Y:S03]  /*5d20*/  UISETP.GE.AND UP0, UPT, UR6, UR4, UPT ;  /* 0x000000040600728c */ /* 0x000fe6000bf06270 */
[----:B------:R-:W-:Y:S01]  /*5d30*/  UMOV UR4, UR11 ;  /* 0x0000000b00047c82 */ /* 0x000fe20008000000 */
[----:B------:R-:W-:Y:S02]  /*5d40*/  UISETP.GE.OR UP0, UPT, UR5, UR8, UP0 ;  /* 0x000000080500728c */ /* 0x000fe40008706670 */
[----:B------:R-:W-:Y:S02]  /*5d50*/  USHF.R.U32.HI UR4, URZ, UR41, UR4 ;  /* 0x00000029ff047299 */ /* 0x000fe40008011604 */
[----:B------:R-:W-:Y:S02]  /*5d60*/  UIMAD.WIDE.U32 UR8, UR5, UR40, URZ ;  /* 0x00000028050872a5 */ /* 0x000fe4000f8e00ff */
[----:B------:R-:W-:Y:S02]  /*5d70*/  USEL UR11, UR6, UR4, !UP2 ;  /* 0x00000004060b7287 */ /* 0x000fe4000d000000 */
[----:B------:R-:W-:Y:S02]  /*5d80*/  UIADD3 UR8, UPT, UPT, -UR5, URZ, URZ ;  /* 0x000000ff05087290 */ /* 0x000fe4000fffe1ff */
[----:B------:R-:W-:Y:S01]  /*5d90*/  UIADD3 UR10, UPT, UPT, -UR11, URZ, URZ ;  /* 0x000000ff0b0a7290 */ /* 0x000fe2000fffe1ff */
[----:B------:R-:W-:Y:S01]  /*5da0*/  @!UP0 UMOV UR4, UR9 ;  /* 0x0000000900048c82 */ /* 0x000fe20008000000 */
[----:B------:R-:W-:Y:S02]  /*5db0*/  UIADD3 UR9, UPT, UPT, -UR6, URZ, URZ ;  /* 0x000000ff06097290 */ /* 0x000fe4000fffe1ff */
[----:B------:R-:W-:Y:S02]  /*5dc0*/  @!UP0 USHF.R.U32.HI UR4, URZ, UR41, UR4 ;  /* 0x00000029ff048299 */ /* 0x000fe40008011604 */
[----:B------:R-:W-:Y:S02]  /*5dd0*/  UIMAD UR10, UR42, UR10, UR6 ;  /* 0x0000000a2a0a72a4 */ /* 0x000fe4000f8e0206 */
[----:B------:R-:W-:Y:S04]  /*5de0*/  @!UP0 USEL UR4, UR5, UR4, !UP2 ;  /* 0x0000000405048287 */ /* 0x000fe8000d000000 */
[----:B------:R-:W-:Y:S02]  /*5df0*/  @!UP0 UIMAD UR10, UR7, UR10, UR4 ;  /* 0x0000000a070a82a4 */ /* 0x000fe4000f8e0204 */
[----:B------:R-:W-:Y:S02]  /*5e00*/  @!UP0 UIADD3 UR11, UPT, UPT, UR11, -UR4, URZ ;  /* 0x800000040b0b8290 */ /* 0x000fe4000fffe0ff */
[----:B------:R-:W-:Y:S02]  /*5e10*/  UIMAD UR7, UR43, UR8, UR38 ;  /* 0x000000082b0772a4 */ /* 0x000fe4000f8e0226 */
[----:B------:R-:W-:Y:S02]  /*5e20*/  @!UP0 UIMAD UR6, UR11, UR42, UR5 ;  /* 0x0000002a0b0682a4 */ /* 0x000fe4000f8e0205 */
[----:B------:R-:W-:Y:S01]  /*5e30*/  UIMAD UR4, UR58, UR9, UR37 ;  /* 0x000000093a0472a4 */ /* 0x000fe2000f8e0225 */
[----:B------:R-:W-:Y:S02]  /*5e40*/  @!UP0 UMOV UR5, UR10 ;  /* 0x0000000a00058c82 */ /* 0x000fe40008000000 */
[----:B------:R-:W-:Y:S02]  /*5e50*/  UIMAD UR38, UR5, UR43, UR7 ;  /* 0x0000002b052672a4 */ /* 0x000fe4000f8e0207 */
[----:B------:R-:W-:Y:S11]  /*5e60*/  UIMAD UR37, UR6, UR58, UR4 ;  /* 0x0000003a062572a4 */ /* 0x000ff6000f8e0204 */
[----:B------:R-:W-:Y:S01]  /*5e70*/  @!UPT UIADD3 URZ, UPT, UPT, URZ, URZ, URZ ;  /* 0x000000fffffff290 */ /* 0x000fe2000fffe0ff */
.L_x_98:
[----:B------:R-:W-:Y:S01]  /*5e80*/  UISETP.NE.AND UP0, UPT, UR39, 0x1, UPT ;  /* 0x000000012700788c */ /* 0x000fe2000bf05270 */
[----:B------:R-:W-:Y:S01]  /*5e90*/  R2UR UR11, R59 ;  /* 0x000000003b0b72ca */ /* 0x000fe200000e0000 */
[----:B------:R-:W-:Y:S01]  /*5ea0*/  USHF.L.U32 UR50, UR26, 0x6, URZ ;  /* 0x000000061a327899 */ /* 0x000fe200080006ff */
[----:B------:R-:W-:Y:S01]  /*5eb0*/  IADD3 R51, PT, PT, R51, 0x1, RZ ;  /* 0x0000000133337810 */ /* 0x000fe20007ffe0ff */
[----:B------:R-:W-:Y:S07]  /*5ec0*/  USHF.L.U32 UR49, UR30, 0x6, URZ ;  /* 0x000000061e317899 */ /* 0x000fee00080006ff */
[----:B------:R-:W1:Y:S01]  /*5ed0*/  @!UP0 LDCU.128 UR12, c[0x0][0xb10] ;  /* 0x00016200ff0c87ac */ /* 0x000e620008000c00 */
[----:B------:R-:W2:Y:S01]  /*5ee0*/  @!UP0 LDCU UR5, c[0x0][0xb0c] ;  /* 0x00016180ff0587ac */ /* 0x000ea20008000800 */
[----:B------:R-:W3:Y:S01]  /*5ef0*/  @!UP0 LDCU UR10, c[0x0][0xb20] ;  /* 0x00016400ff0a87ac */ /* 0x000ee20008000800 */
[----:B-1----:R-:W-:Y:S02]  /*5f00*/  UIMAD.WIDE.U32 UR8, UR38, UR12, URZ ;  /* 0x0000000c260872a5 */ /* 0x002fe4000f8e00ff */
[----:B------:R-:W-:Y:S02]  /*5f10*/  UIMAD.WIDE.U32 UR6, UR37, UR15, URZ ;  /* 0x0000000f250672a5 */ /* 0x000fe4000f8e00ff */
[----:B------:R-:W-:Y:S03]  /*5f20*/  @!UP0 UISETP.NE.AND UP1, UPT, UR14, 0x1, UPT ;  /* 0x000000010e00888c */ /* 0x000fe6000bf25270 */
[----:B------:R-:W-:Y:S01]  /*5f30*/  @!UP0 UMOV UR4, UR9 ;  /* 0x0000000900048c82 */ /* 0x000fe20008000000 */
[----:B--2---:R-:W-:Y:S02]  /*5f40*/  @!UP0 UISETP.NE.AND UP2, UPT, UR5, 0x1, UPT ;  /* 0x000000010500888c */ /* 0x004fe4000bf45270 */
[----:B------:R-:W-:Y:S01]  /*5f50*/  @!UP0 USHF.R.U32.HI UR4, URZ, UR13, UR4 ;  /* 0x0000000dff048299 */ /* 0x000fe20008011604 */
[----:B------:R-:W-:Y:S02]  /*5f60*/  @!UP0 UMOV UR6, UR7 ;  /* 0x0000000700068c82 */ /* 0x000fe40008000000 */
[----:B---3--:R-:W-:Y:S02]  /*5f70*/  @!UP0 USHF.R.U32.HI UR6, URZ, UR10, UR6 ;  /* 0x0000000aff068299 */ /* 0x008fe40008011606 */
[----:B------:R-:W-:Y:S02]  /*5f80*/  @!UP0 USEL UR7, UR38, UR4, !UP2 ;  /* 0x0000000426078287 */ /* 0x000fe4000d000000 */
[----:B------:R-:W-:Y:S04]  /*5f90*/  @!UP0 USEL UR6, UR37, UR6, !UP1 ;  /* 0x0000000625068287 */ /* 0x000fe8000c800000 */
[----:B------:R-:W-:Y:S02]  /*5fa0*/  @!UP0 UIADD3 UR4, UPT, UPT, -UR7, UR6, URZ ;  /* 0x0000000607048290 */ /* 0x000fe4000fffe1ff */
[----:B------:R-:W-:Y:S02]  /*5fb0*/  @!UP0 UIADD3 UR6, UPT, UPT, UR7, -UR6, URZ ;  /* 0x8000000607068290 */ /* 0x000fe4000fffe0ff */
[----:B------:R-:W-:Y:S02]  /*5fc0*/  @!UP0 UIMAD UR38, UR4, UR5, UR38 ;  /* 0x00000005042682a4 */ /* 0x000fe4000f8e0226 */
[----:B------:R-:W-:Y:S02]  /*5fd0*/  @!UP0 UIMAD UR37, UR6, UR14, UR37 ;  /* 0x0000000e062582a4 */ /* 0x000fe4000f8e0225 */
[----:B------:R-:W-:Y:S09]  /*5fe0*/  ULOP3.LUT UP0, URZ, UR11, 0x1b0, URZ, 0xc0, !UPT ;  /* 0x000001b00bff7892 */ /* 0x000ff2000f80c0ff */
[----:B------:R-:W-:Y:S05]  /*5ff0*/  BRA.U !UP0, `(.L_x_99) ;  /* 0x00000001087c7547 */ /* 0x000fea000b800000 */
[----:B------:R-:W1:Y:S01]  /*6000*/  LDCU.64 UR8, c[0x4][0x80] ;  /* 0x01001000ff0877ac */ /* 0x000e620008000a00 */
[----:B------:R-:W-:Y:S01]  /*6010*/  MOV R2, 0x0 ;  /* 0x0000000000027802 */ /* 0x000fe20000000f00 */
[----:B------:R-:W-:Y:S02]  /*6020*/  HFMA2 R12, -RZ, RZ, 0, 5.9604644775390625e-08 ;  /* 0x00000001ff0c7431 */ /* 0x000fe400000001ff */
[----:B------:R-:W-:Y:S01]  /*6030*/  IMAD.MOV.U32 R8, RZ, RZ, 0x70 ;  /* 0x00000070ff087424 */ /* 0x000fe200078e00ff */
[----:B------:R2:W3:Y:S01]  /*6040*/  LDC.64 R14, c[0x4][R2] ;  /* 0x01000000020e7b82 */ /* 0x0004e20000000a00 */
[----:B------:R-:W4:Y:S01]  /*6050*/  LDCU.64 UR6, c[0x4][0x88] ;  /* 0x01001100ff0677ac */ /* 0x000f220008000a00 */
[----:B------:R-:W-:Y:S01]  /*6060*/  IMAD.MOV.U32 R13, RZ, RZ, RZ ;  /* 0x000000ffff0d7224 */ /* 0x000fe200078e00ff */
[----:B------:R-:W2:Y:S01]  /*6070*/  LDCU.64 UR4, c[0x4][0x8] ;  /* 0x01000100ff0477ac */ /* 0x000ea20008000a00 */
[----:B-1----:R-:W-:Y:S01]  /*6080*/  MOV R5, UR9 ;  /* 0x0000000900057c02 */ /* 0x002fe20008000f00 */
[----:B------:R-:W-:Y:S01]  /*6090*/  IMAD.U32 R4, RZ, RZ, UR8 ;  /* 0x00000008ff047e24 */ /* 0x000fe2000f8e00ff */
[----:B----4-:R-:W-:Y:S01]  /*60a0*/  MOV R7, UR7 ;  /* 0x0000000700077c02 */ /* 0x010fe20008000f00 */
[----:B------:R-:W-:Y:S01]  /*60b0*/  IMAD.U32 R6, RZ, RZ, UR6 ;  /* 0x00000006ff067e24 */ /* 0x000fe2000f8e00ff */
[----:B--2---:R-:W-:Y:S01]  /*60c0*/  MOV R11, UR5 ;  /* 0x00000005000b7c02 */ /* 0x004fe20008000f00 */
[----:B------:R-:W-:Y:S02]  /*60d0*/  IMAD.U32 R10, RZ, RZ, UR4 ;  /* 0x00000004ff0a7e24 */ /* 0x000fe4000f8e00ff */
[----:B------:R-:W-:Y:S07]  /*60e0*/  LEPC R20, `(.L_x_100) ;  /* 0x000000001014794e */ /* 0x000fee0000000000 */
[----:B---3-5:R-:W-:Y:S05]  /*60f0*/  CALL.ABS.NOINC R14 ;  /* 0x000000000e007343 */ /* 0x028fea0003c00000 */
.L_x_100:
[----:B------:R-:W1:Y:S01]  /*6100*/  LDCU.64 UR8, c[0x4][0x80] ;  /* 0x01001000ff0877ac */ /* 0x000e620008000a00 */
[----:B------:R-:W2:Y:S01]  /*6110*/  LDC.64 R2, c[0x4][R2] ;  /* 0x0100000002027b82 */ /* 0x000ea20000000a00 */
[----:B------:R-:W-:Y:S02]  /*6120*/  HFMA2 R12, -RZ, RZ, 0, 5.9604644775390625e-08 ;  /* 0x00000001ff0c7431 */ /* 0x000fe400000001ff */
[----:B------:R-:W-:Y:S02]  /*6130*/  IMAD.MOV.U32 R8, RZ, RZ, 0x70 ;  /* 0x00000070ff087424 */ /* 0x000fe400078e00ff */
[----:B------:R-:W-:Y:S01]  /*6140*/  IMAD.MOV.U32 R13, RZ, RZ, RZ ;  /* 0x000000ffff0d7224 */ /* 0x000fe200078e00ff */
[----:B------:R-:W3:Y:S01]  /*6150*/  LDCU.64 UR6, c[0x4][0x88] ;  /* 0x01001100ff0677ac */ /* 0x000ee20008000a00 */
[----:B------:R-:W4:Y:S01]  /*6160*/  LDCU.64 UR4, c[0x4][0x8] ;  /* 0x01000100ff0477ac */ /* 0x000f220008000a00 */
[----:B-1----:R-:W-:Y:S02]  /*6170*/  MOV R4, UR8 ;  /* 0x0000000800047c02 */ /* 0x002fe40008000f00 */
[----:B------:R-:W-:Y:S02]  /*6180*/  MOV R5, UR9 ;  /* 0x0000000900057c02 */ /* 0x000fe40008000f00 */
[----:B---3--:R-:W-:Y:S01]  /*6190*/  MOV R7, UR7 ;  /* 0x0000000700077c02 */ /* 0x008fe20008000f00 */
[----:B------:R-:W-:Y:S01]  /*61a0*/  IMAD.U32 R6, RZ, RZ, UR6 ;  /* 0x00000006ff067e24 */ /* 0x000fe2000f8e00ff */
[----:B----4-:R-:W-:Y:S01]  /*61b0*/  MOV R11, UR5 ;  /* 0x00000005000b7c02 */ /* 0x010fe20008000f00 */
[----:B------:R-:W-:Y:S02]  /*61c0*/  IMAD.U32 R10, RZ, RZ, UR4 ;  /* 0x00000004ff0a7e24 */ /* 0x000fe4000f8e00ff */
[----:B------:R-:W-:Y:S07]  /*61d0*/  LEPC R20, `(.L_x_99) ;  /* 0x000000001014794e */ /* 0x000fee0000000000 */
[----:B--2---:R-:W-:Y:S05]  /*61e0*/  CALL.ABS.NOINC R2 ;  /* 0x0000000002007343 */ /* 0x004fea0003c00000 */
.L_x_99:
[----:B------:R-:W-:Y:S02]  /*61f0*/  R2UR UR6, R49 ;  /* 0x00000000310672ca */ /* 0x000fe400000e0000 */
[----:B------:R-:W-:Y:S02]  /*6200*/  R2UR UR5, R57 ;  /* 0x00000000390572ca */ /* 0x000fe400000e0000 */
[----:B------:R-:W-:Y:S02]  /*6210*/  R2UR UR4, R56 ;  /* 0x00000000380472ca */ /* 0x000fe400000e0000 */
[----:B------:R-:W-:Y:S02]  /*6220*/  ISETP.NE.U32.AND P4, PT, R42, RZ, PT ;  /* 0x000000ff2a00720c */ /* 0x000fe40003f85070 */
[----:B------:R-:W-:Y:S02]  /*6230*/  ISETP.NE.U32.AND P2, PT, RZ, UR60, PT ;  /* 0x0000003cff007c0c */ /* 0x000fe4000bf45070 */
[----:B------:R-:W-:Y:S02]  /*6240*/  ISETP.NE.AND.EX P4, PT, R43, RZ, PT, P4 ;  /* 0x000000ff2b00720c */ /* 0x000fe40003f85340 */
[----:B------:R-:W-:Y:S01]  /*6250*/  ISETP.NE.AND.EX P2, PT, RZ, UR61, PT, P2 ;  /* 0x0000003dff007c0c */ /* 0x000fe2000bf45320 */
[----:B------:R-:W-:Y:S02]  /*6260*/  UISETP.NE.AND UP2, UPT, UR6, URZ, UPT ;  /* 0x000000ff0600728c */ /* 0x000fe4000bf45270 */
[----:B------:R-:W-:Y:S04]  /*6270*/  UISETP.NE.U32.AND UP0, UPT, UR5, URZ, UPT ;  /* 0x000000ff0500728c */ /* 0x000fe8000bf05070 */
[----:B------:R-:W-:Y:S01]  /*6280*/  UISETP.NE.AND.EX UP1, UPT, UR4, URZ, UPT, UP0 ;  /* 0x000000ff0400728c */ /* 0x000fe2000bf25300 */
[----:B------:R-:W-:Y:S01]  /*6290*/  PLOP3.LUT P1, PT, PT, PT, UP2, 0x80, 0x8 ;  /* 0x000000000008781c */ /* 0x000fe20003f2f028 */
[----:B------:R-:W-:Y:S03]  /*62a0*/  UPLOP3.LUT UP0, UPT, UPT, UPT, UPT, 0x40, 0x4 ;  /* 0x000000000004789c */ /* 0x000fe60003f0e870 */
[----:B------:R-:W-:Y:S06]  /*62b0*/  @UP2 UPLOP3.LUT UP0, UPT, UPT, UPT, UP1, 0x80, 0x8 ;  /* 0x000000000008289c */ /* 0x000fec0003f0f010 */
[----:B------:R-:W-:Y:S01]  /*62c0*/  PLOP3.LUT P0, PT, PT, PT, UP0, 0x80, 0x8 ;  /* 0x000000000008781c */ /* 0x000fe20003f0f008 */
[----:B------:R-:W-:Y:S01]  /*62d0*/  @!UPT UIADD3 URZ, UPT, UPT, URZ, URZ, URZ ;  /* 0x000000fffffff290 */ /* 0x000fe2000fffe0ff */
[----:B------:R-:W-:Y:S11]  /*62e0*/  BRA.U !UP1, `(.L_x_101) ;  /* 0x0000000109407547 */ /* 0x000ff6000b800000 */
[----:B------:R-:W-:Y:S01]  /*62f0*/  UISETP.NE.U32.AND UP0, UPT, UR60, URZ, UPT ;  /* 0x000000ff3c00728c */ /* 0x000fe2000bf05070 */
[----:B------:R-:W-:Y:S01]  /*6300*/  R2UR UR6, R57 ;  /* 0x00000000390672ca */ /* 0x000fe200000e0000 */
[----:B------:R-:W1:Y:S01]  /*6310*/  LDCU.64 UR8, c[0x0][0x358] ;  /* 0x00006b00ff0877ac */ /* 0x000e620008000a00 */
[----:B------:R-:W-:Y:S02]  /*6320*/  HFMA2 R45, -RZ, RZ, 0, 5.9604644775390625e-08 ;  /* 0x00000001ff2d7431 */ /* 0x000fe400000001ff */
[----:B------:R-:W-:Y:S01]  /*6330*/  IMAD.MOV.U32 R0, RZ, RZ, 0x1 ;  /* 0x00000001ff007424 */ /* 0x000fe200078e00ff */
[----:B------:R-:W-:Y:S06]  /*6340*/  UISETP.NE.AND.EX UP0, UPT, UR61, URZ, UPT, UP0 ;  /* 0x000000ff3d00728c */ /* 0x000fec000bf05300 */
[----:B------:R-:W-:Y:S05]  /*6350*/  PLOP3.LUT P3, PT, PT, PT, UP0, 0x80, 0x8 ;  /* 0x000000000008781c */ /* 0x000fea0003f6f008 */
[----:B------:R-:W2:Y:S01]  /*6360*/  @UP0 LDCU.64 UR4, c[0x0][0x888] ;  /* 0x00011100ff0407ac */ /* 0x000ea20008000a00 */
[----:B------:R-:W-:Y:S07]  /*6370*/  @UP0 UIMAD UR6, UR36, UR6, URZ ;  /* 0x00000006240602a4 */ /* 0x000fee000f8e02ff */
[----:B------:R-:W-:Y:S01]  /*6380*/  @!P3 PRMT R45, R0, 0x7610, R45 ;  /* 0x00007610002db816 */ /* 0x000fe2000000002d */
[----:B--2---:R-:W-:Y:S06]  /*6390*/  @UP0 UIMAD.WIDE UR4, UR6, 0x4, UR4 ;  /* 0x00000004060408a5 */ /* 0x004fec000f8e0204 */
[----:B-----5:R-:W-:Y:S02]  /*63a0*/  IMAD.U32 R26, RZ, RZ, UR4 ;  /* 0x00000004ff1a7e24 */ /* 0x020fe4000f8e00ff */
[----:B------:R-:W-:Y:S03]  /*63b0*/  IMAD.U32 R27, RZ, RZ, UR5 ;  /* 0x00000005ff1b7e24 */ /* 0x000fe6000f8e00ff */
[----:B------:R-:W2:Y:S02]  /*63c0*/  @!UP0 LDCU UR4, c[0x0][0x880] ;  /* 0x00011000ff0487ac */ /* 0x000ea40008000800 */
[----:B-1----:R1:W5:Y:S02]  /*63d0*/  @P3 LDG.E R26, desc[UR8][R26.64] ;  /* 0x000000081a1a3981 */ /* 0x002364000c1e1900 */
[----:B-12---:R-:W-:Y:S02]  /*63e0*/  @!P3 MOV R26, UR4 ;  /* 0x00000004001abc02 */ /* 0x006fe40008000f00 */
.L_x_101:
[----:B------:R-:W-:Y:S05]  /*63f0*/  @!P4 BRA `(.L_x_102) ;  /* 0x000000000024c947 */ /* 0x000fea0003800000 */
[----:B------:R-:W-:Y:S01]  /*6400*/  ISETP.NE.U32.AND P3, PT, R40, RZ, PT ;  /* 0x000000ff2800720c */ /* 0x000fe20003f65070 */
[----:B------:R-:W1:Y:S03]  /*6410*/  LDCU.64 UR4, c[0x0][0x358] ;  /* 0x00006b00ff0477ac */ /* 0x000e660008000a00 */
[----:B------:R-:W-:Y:S11]  /*6420*/  ISETP.NE.AND.EX P3, PT, R41, RZ, PT, P3 ;  /* 0x000000ff2900720c */ /* 0x000ff60003f65330 */
[----:B------:R-:W-:Y:S02]  /*6430*/  @!UPT UIADD3 URZ, UPT, UPT, URZ, URZ, URZ ;  /* 0x000000fffffff290 */ /* 0x000fe4000fffe0ff */
[----:B------:R-:W2:Y:S01]  /*6440*/  @P3 LDC.64 R2, c[0x0][0x8a8] ;  /* 0x00022a00ff023b82 */ /* 0x000ea20000000a00 */
[----:B------:R-:W-:Y:S04]  /*6450*/  @P3 IMAD R0, R42, UR36, RZ ;  /* 0x000000242a003c24 */ /* 0x000fe8000f8e02ff */
[----:B--2---:R-:W-:Y:S05]  /*6460*/  @P3 IMAD.WIDE R2, R0, 0x4, R2 ;  /* 0x0000000400023825 */ /* 0x004fea00078e0202 */
[----:B-1---5:R1:W5:Y:S02]  /*6470*/  @P3 LDG.E R24, desc[UR4][R2.64] ;  /* 0x0000000402183981 */ /* 0x022364000c1e1900 */
[----:B-1----:R-:W2:Y:S02]  /*6480*/  @!P3 LDC R24, c[0x0][0x8a0] ;  /* 0x00022800ff18bb82 */ /* 0x002ea40000000800 */
.L_x_102:
[----:B-----5:R-:W-:Y:S01]  /*6490*/  FSETP.NEU.AND P3, PT, R26, RZ, PT ;  /* 0x000000ff1a00720b */ /* 0x020fe20003f6d000 */
[----:B------:R-:W-:Y:S01]  /*64a0*/  IMAD.U32 R2, RZ, RZ, UR46 ;  /* 0x0000002eff027e24 */ /* 0x000fe2000f8e00ff */
[----:B------:R-:W-:Y:S01]  /*64b0*/  SEL R5, RZ, 0xffffffff, P2 ;  /* 0xffffffffff057807 */ /* 0x000fe20001000000 */
[----:B------:R-:W-:Y:S01]  /*64c0*/  ULOP3.LUT UR4, UR55, 0x1, URZ, 0x3c, !UPT ;  /* 0x0000000137047892 */ /* 0x000fe2000f8e3cff */
[----:B------:R-:W-:Y:S01]  /*64d0*/  @P1 LOP3.LUT P2, RZ, R45, 0xff, RZ, 0xc0, !PT ;  /* 0x000000ff2dff1812 */ /* 0x000fe2000784c0ff */
[----:B------:R-:W-:Y:S01]  /*64e0*/  BSSY B1, `(.L_x_103) ;  /* 0x000003d000017945 */ /* 0x000fe20003800000 */
[----:B------:R-:W-:Y:S01]  /*64f0*/  @P1 SEL R0, RZ, 0xffffffff, P3 ;  /* 0xffffffffff001807 */ /* 0x000fe20001800000 */
[----:B------:R-:W-:Y:S01]  /*6500*/  IMAD.MOV.U32 R65, RZ, RZ, 0x1 ;  /* 0x00000001ff417424 */ /* 0x000fe200078e00ff */
[----:B------:R-:W-:Y:S01]  /*6510*/  LEA R2, R2, UR44, 0x3 ;  /* 0x0000002c02027c11 */ /* 0x000fe2000f8e18ff */
[----:B------:R-:W-:Y:S01]  /*6520*/  IMAD.U32 R63, RZ, RZ, UR4 ;  /* 0x00000004ff3f7e24 */ /* 0x000fe2000f8e00ff */
[----:B------:R-:W-:Y:S01]  /*6530*/  @P0 SEL R0, R5, R0, !P2 ;  /* 0x0000000005000207 */ /* 0x000fe20005000000 */
[----:B------:R-:W-:Y:S01]  /*6540*/  IMAD.U32 R64, RZ, RZ, UR46 ;  /* 0x0000002eff407e24 */ /* 0x000fe2000f8e00ff */
[----:B------:R-:W-:Y:S02]  /*6550*/  LEA R27, R22, UR44, 0x3 ;  /* 0x0000002c161b7c11 */ /* 0x000fe4000f8e18ff */
[----:B------:R-:W-:Y:S02]  /*6560*/  CS2R R38, SRZ ;  /* 0x0000000000267805 */ /* 0x000fe4000001ff00 */
[----:B------:R-:W-:Y:S02]  /*6570*/  @P1 LOP3.LUT R0, R0, 0x1, RZ, 0xc0, !PT ;  /* 0x0000000100001812 */ /* 0x000fe400078ec0ff */
[----:B------:R-:W-:Y:S02]  /*6580*/  CS2R R36, SRZ ;  /* 0x0000000000247805 */ /* 0x000fe4000001ff00 */
[----:B------:R-:W-:Y:S02]  /*6590*/  SHF.L.U32 R3, R53, 0x1f, RZ ;  /* 0x0000001f35037819 */ /* 0x000fe400000006ff */
[----:B------:R-:W-:Y:S02]  /*65a0*/  CS2R R30, SRZ ;  /* 0x00000000001e7805 */ /* 0x000fe4000001ff00 */
[----:B------:R-:W-:Y:S02]  /*65b0*/  ISETP.NE.U32.OR P5, PT, R0, 0x1, !P1 ;  /* 0x000000010000780c */ /* 0x000fe40004fa5470 */
[----:B------:R-:W-:Y:S02]  /*65c0*/  CS2R R28, SRZ ;  /* 0x00000000001c7805 */ /* 0x000fe4000001ff00 */
[----:B------:R-:W-:Y:S02]  /*65d0*/  PLOP3.LUT P2, PT, PT, PT, UP1, 0x80, 0x8 ;  /* 0x000000000008781c */ /* 0x000fe40003f4f018 */
[----:B------:R-:W-:Y:S02]  /*65e0*/  LEA.HI R25, R22, R22, RZ, 0x1 ;  /* 0x0000001616197211 */ /* 0x000fe400078f08ff */
[----:B------:R-:W-:Y:S02]  /*65f0*/  LOP3.LUT P4, R50, R45, 0xff, RZ, 0xc0, !PT ;  /* 0x000000ff2d327812 */ /* 0x000fe4000788c0ff */
[----:B------:R-:W-:Y:S02]  /*6600*/  SEL R4, RZ, 0xffffffff, P3 ;  /* 0xffffffffff047807 */ /* 0x000fe40001800000 */
[----:B------:R-:W-:Y:S02]  /*6610*/  P2R R61, PR, RZ, 0x20 ;  /* 0x00000020ff3d7803 */ /* 0x000fe40000000000 */
[----:B------:R-:W-:Y:S03]  /*6620*/  @P5 SHF.L.U32 R0, R63, 0x1f, RZ ;  /* 0x0000001f3f005819 */ /* 0x000fe600000006ff */
[----:B------:R-:W-:Y:S01]  /*6630*/  @P2 SEL R4, R5, R4, !P4 ;  /* 0x0000000405042207 */ /* 0x000fe20006000000 */
[----:B------:R1:W3:Y:S03]  /*6640*/  @P5 SYNCS.PHASECHK.TRANS64.TRYWAIT P1, [R2+URZ+0xd0], R0 ;  /* 0x0000d000020055a7 */ /* 0x0002e600080211ff */
[----:B------:R-:W-:Y:S04]  /*6650*/  LOP3.LUT R4, R4, 0x1, RZ, 0xc0, !PT ;  /* 0x0000000104047812 */ /* 0x000fe800078ec0ff */
[----:B------:R-:W-:Y:S04]  /*6660*/  ISETP.NE.U32.AND P2, PT, R4, 0x1, PT ;  /* 0x000000010400780c */ /* 0x000fe80003f45070 */
[----:B------:R-:W-:Y:S01]  /*6670*/  P2R R66, PR, RZ, 0x4 ;  /* 0x00000004ff427803 */ /* 0x000fe20000000000 */
[----:B------:R4:W2:Y:S01]  /*6680*/  SYNCS.PHASECHK.TRANS64.TRYWAIT P0, [R27+URZ+0x130], R3 ;  /* 0x000130031b0075a7 */ /* 0x0008a200080011ff */
[C---:B-1----:R-:W-:Y:S01]  /*6690*/  IMAD.SHL.U32 R0, R25.reuse, 0x20, RZ ;  /* 0x0000002019007824 */ /* 0x042fe200078e00ff */
[----:B------:R-:W-:Y:S04]  /*66a0*/  LOP3.LUT R25, R25, 0xffe, RZ, 0xc0, !PT ;  /* 0x00000ffe19197812 */ /* 0x000fe800078ec0ff */
[----:B------:R-:W-:Y:S01]  /*66b0*/  LOP3.LUT R0, R0, 0xffffffc0, RZ, 0xc0, !PT ;  /* 0xffffffc000007812 */ /* 0x000fe200078ec0ff */
[----:B------:R-:W-:Y:S04]  /*66c0*/  IMAD.IADD R25, R22, 0x1, -R25 ;  /* 0x0000000116197824 */ /* 0x000fe800078e0a19 */
[----:B------:R-:W-:Y:S04]  /*66d0*/  IMAD.IADD R0, R23, 0x1, R0 ;  /* 0x0000000117007824 */ /* 0x000fe800078e0200 */
[----:B------:R-:W-:Y:S01]  /*66e0*/  IMAD R25, R25, 0x100000, R0 ;  /* 0x0010000019197824 */ /* 0x000fe200078e0200 */
[----:B---3--:R-:W-:Y:S01]  /*66f0*/  @P5 SEL R65, RZ, 0x1, !P1 ;  /* 0x00000001ff415807 */ /* 0x008fe20004800000 */
[----:B----4-:R-:W-:Y:S06]  /*6700*/  @!P5 BRA `(.L_x_104) ;  /* 0x000000000068d947 */ /* 0x010fec0003800000 */
[----:B------:R-:W-:Y:S01]  /*6710*/  HFMA2 R31, -RZ, RZ, 0, 0 ;  /* 0x00000000ff1f7431 */ /* 0x000fe200000001ff */
[----:B------:R-:W-:Y:S01]  /*6720*/  ISETP.NE.AND P1, PT, R65, RZ, PT ;  /* 0x000000ff4100720c */ /* 0x000fe20003f25270 */
[----:B------:R-:W-:Y:S01]  /*6730*/  IMAD.U32 R0, RZ, RZ, UR46 ;  /* 0x0000002eff007e24 */ /* 0x000fe2000f8e00ff */
[----:B------:R-:W-:Y:S11]  /*6740*/  BSSY B0, `(.L_x_105) ;  /* 0x0000005000007945 */ /* 0x000ff60003800000 */
[----:B------:R-:W-:Y:S05]  /*6750*/  @P1 BRA `(.L_x_106) ;  /* 0x00000000000c1947 */ /* 0x000fea0003800000 */
[----:B------:R-:W-:Y:S04]  /*6760*/  SHF.L.U32 R4, R63, 0x1f, RZ ;  /* 0x0000001f3f047819 */ /* 0x000fe800000006ff */
[----:B------:R-:W1:Y:S02]  /*6770*/  SYNCS.PHASECHK.TRANS64.TRYWAIT P1, [R2+URZ+0xd0], R4 ;  /* 0x0000d004020075a7 */ /* 0x000e6400080211ff */
[----:B-1----:R-:W-:Y:S05]  /*6780*/  @!P1 BRA `(.L_x_107) ;  /* 0x00000020008c9947 */ /* 0x002fea0003800000 */
.L_x_106:
[----:B------:R-:W-:Y:S05]  /*6790*/  BSYNC B0 ;  /* 0x0000000000007941 */ /* 0x000fea0003800000 */
.L_x_105:
[----:B------:R-:W-:Y:S01]  /*67a0*/  ISETP.NE.AND P1, PT, R66, RZ, PT ;  /* 0x000000ff4200720c */ /* 0x000fe20003f25270 */
[----:B------:R-:W-:Y:S01]  /*67b0*/  IMAD.MOV.U32 R30, RZ, RZ, RZ ;  /* 0x000000ffff1e7224 */ /* 0x000fe200078e00ff */
[----:B------:R-:W-:Y:S02]  /*67c0*/  CS2R R28, SRZ ;  /* 0x00000000001c7805 */ /* 0x000fe4000001ff00 */
[----:B------:R-:W-:Y:S02]  /*67d0*/  CS2R R38, SRZ ;  /* 0x0000000000267805 */ /* 0x000fe4000001ff00 */
[----:B------:R-:W-:Y:S07]  /*67e0*/  CS2R R36, SRZ ;  /* 0x0000000000247805 */ /* 0x000fee000001ff00 */
[----:B-1----:R-:W-:Y:S01]  /*67f0*/  @P1 IMAD R2, R0, 0x800, R44 ;  /* 0x0000080000021824 */ /* 0x002fe200078e022c */
[----:B------:R-:W-:Y:S05]  /*6800*/  @P1 WARPSYNC.ALL ;  /* 0x0000000000001948 */ /* 0x000fea0003800000 */
[----:B------:R-:W-:Y:S01]  /*6810*/  @P1 LEA R2, R2, UR44, 0x1 ;  /* 0x0000002c02021c11 */ /* 0x000fe2000f8e08ff */
[----:B------:R-:W-:Y:S04]  /*6820*/  UIADD3 UR4, UPT, UPT, UR46, 0x1, URZ ;  /* 0x000000012e047890 */ /* 0x000fe8000fffe0ff */
[----:B------:R1:W3:Y:S01]  /*6830*/  @P1 LDSM.16.M88.4 R28, [R2+0x200] ;  /* 0x00020000021c183b */ /* 0x0002e20000000200 */
[----:B------:R-:W-:Y:S01]  /*6840*/  UISETP.NE.AND UP0, UPT, UR4, 0x3, UPT ;  /* 0x000000030400788c */ /* 0x000fe2000bf05270 */
[----:B------:R-:W-:Y:S03]  /*6850*/  @P1 IMAD R0, R54, 0x2, R2 ;  /* 0x0000000236001824 */ /* 0x000fe600078e0202 */
[----:B------:R-:W-:Y:S02]  /*6860*/  USEL UR5, URZ, 0x1, UP0 ;  /* 0x00000001ff057887 */ /* 0x000fe40008000000 */
[----:B------:R1:W4:Y:S01]  /*6870*/  @P1 LDSM.16.M88.4 R36, [R0+0x200] ;  /* 0x000200000024183b */ /* 0x0003220000000200 */
[----:B------:R-:W-:Y:S03]  /*6880*/  USEL UR4, UR4, URZ, UP0 ;  /* 0x000000ff04047287 */ /* 0x000fe60008000000 */
[----:B------:R-:W-:Y:S03]  /*6890*/  LOP3.LUT R63, R63, UR5, RZ, 0x3c, !PT ;  /* 0x000000053f3f7c12 */ /* 0x000fe6000f8e3cff */
[----:B------:R-:W-:Y:S02]  /*68a0*/  IMAD.U32 R64, RZ, RZ, UR4 ;  /* 0x00000004ff407e24 */ /* 0x000fe4000f8e00ff */
.L_x_104:
[----:B------:R-:W-:Y:S05]  /*68b0*/  BSYNC B1 ;  /* 0x0000000000017941 */ /* 0x000fea0003800000 */
.L_x_103:
[----:B-1----:R-:W-:Y:S04]  /*68c0*/  SHF.R.U32.HI R0, RZ, 0x15, R25 ;  /* 0x00000015ff007819 */ /* 0x002fe80000011619 */
[----:B------:R-:W-:Y:S01]  /*68d0*/  LOP3.LUT P1, RZ, R0, 0x3, R46, 0x48, !PT ;  /* 0x0000000300ff7812 */ /* 0x000fe2000782482e */
[----:B------:R-:W-:Y:S01]  /*68e0*/  @!UPT UIADD3 URZ, UPT, UPT, URZ, URZ, URZ ;  /* 0x000000fffffff290 */ /* 0x000fe2000fffe0ff */
[----:B--2---:R-:W-:Y:S11]  /*68f0*/  @P0 BRA `(.L_x_108) ;  /* 0x0000000000080947 */ /* 0x004ff60003800000 */
[----:B------:R-:W1:Y:S02]  /*6900*/  SYNCS.PHASECHK.TRANS64.TRYWAIT P0, [R27+URZ+0x130], R3 ;  /* 0x000130031b0075a7 */ /* 0x000e6400080011ff */
[----:B-1----:R-:W-:Y:S05]  /*6910*/  @!P0 BRA `(.L_x_109) ;  /* 0x00000020003c8947 */ /* 0x002fea0003800000 */
.L_x_108:
[----:B------:R-:W-:Y:S05]  /*6920*/  @!P1 BRA `(.L_x_110) ;  /* 0x0000000000409947 */ /* 0x000fea0003800000 */
[----:B------:R-:W2:Y:S01]  /*6930*/  LDCU.64 UR8, c[0x4][0x70] ;  /* 0x01000e00ff0877ac */ /* 0x000ea20008000a00 */
[----:B-1----:R-:W-:Y:S01]  /*6940*/  MOV R3, 0x0 ;  /* 0x0000000000037802 */ /* 0x002fe20000000f00 */
[----:B------:R-:W-:Y:S02]  /*6950*/  HFMA2 R12, -RZ, RZ, 0, 5.9604644775390625e-08 ;  /* 0x00000001ff0c7431 */ /* 0x000fe400000001ff */
[----:B------:R-:W-:Y:S02]  /*6960*/  IMAD.MOV.U32 R8, RZ, RZ, 0x192 ;  /* 0x00000192ff087424 */ /* 0x000fe400078e00ff */
[----:B------:R-:W-:Y:S01]  /*6970*/  IMAD.MOV.U32 R13, RZ, RZ, RZ ;  /* 0x000000ffff0d7224 */ /* 0x000fe200078e00ff */
[----:B------:R-:W1:Y:S01]  /*6980*/  LDCU.64 UR6, c[0x4][0x78] ;  /* 0x01000f00ff0677ac */ /* 0x000e620008000a00 */
[----:B------:R-:W3:Y:S01]  /*6990*/  LDC.64 R2, c[0x4][R3] ;  /* 0x0100000003027b82 */ /* 0x000ee20000000a00 */
[----:B------:R-:W5:Y:S01]  /*69a0*/  LDCU.64 UR4, c[0x4][0x10] ;  /* 0x01000200ff0477ac */ /* 0x000f620008000a00 */
[----:B--2---:R-:W-:Y:S01]  /*69b0*/  MOV R5, UR9 ;  /* 0x0000000900057c02 */ /* 0x004fe20008000f00 */
[----:B------:R-:W-:Y:S01]  /*69c0*/  IMAD.U32 R4, RZ, RZ, UR8 ;  /* 0x00000008ff047e24 */ /* 0x000fe2000f8e00ff */
[----:B-1----:R-:W-:Y:S01]  /*69d0*/  MOV R7, UR7 ;  /* 0x0000000700077c02 */ /* 0x002fe20008000f00 */
[----:B------:R-:W-:Y:S01]  /*69e0*/  IMAD.U32 R6, RZ, RZ, UR6 ;  /* 0x00000006ff067e24 */ /* 0x000fe2000f8e00ff */
[----:B-----5:R-:W-:Y:S01]  /*69f0*/  MOV R11, UR5 ;  /* 0x00000005000b7c02 */ /* 0x020fe20008000f00 */
[----:B------:R-:W-:Y:S02]  /*6a00*/  IMAD.U32 R10, RZ, RZ, UR4 ;  /* 0x00000004ff0a7e24 */ /* 0x000fe4000f8e00ff */
[----:B------:R-:W-:Y:S07]  /*6a10*/  LEPC R20, `(.L_x_110) ;  /* 0x000000001014794e */ /* 0x000fee0000000000 */
[----:B---34-:R-:W-:Y:S05]  /*6a20*/  CALL.ABS.NOINC R2 ;  /* 0x0000000002007343 */ /* 0x018fea0003c00000 */
.L_x_110:
[----:B-1-3--:R-:W-:Y:S01]  /*6a30*/  SHF.L.U32 R3, R28, 0x10, RZ ;  /* 0x000000101c037819 */ /* 0x00afe200000006ff */
[----:B------:R-:W-:Y:S05]  /*6a40*/  WARPSYNC.ALL ;  /* 0x0000000000007948 */ /* 0x000fea0003800000 */
[----:B------:R-:W-:Y:S01]  /*6a50*/  R2UR UR4, R25 ;  /* 0x00000000190472ca */ /* 0x000fe200000e0000 */
[----:B------:R-:W-:Y:S01]  /*6a60*/  BSSY.RECONVERGENT B0, `(.L_x_111) ;  /* 0x0000051000007945 */ /* 0x000fe20003800200 */
[----:B------:R-:W-:Y:S02]  /*6a70*/  SHF.L.U32 R20, R30, 0x10, RZ ;  /* 0x000000101e147819 */ /* 0x000fe400000006ff */
[----:B------:R-:W-:Y:S02]  /*6a80*/  SHF.L.U32 R62, R54, 0x1, RZ ;  /* 0x00000001363e7819 */ /* 0x000fe400000006ff */
[----:B------:R-:W-:Y:S07]  /*6a90*/  ISETP.NE.AND P0, PT, R55, RZ, PT ;  /* 0x000000ff3700720c */ /* 0x000fee0003f05270 */
[----:B------:R-:W1:Y:S02]  /*6aa0*/  LDTM.16dp256bit.x4 R4, tmem[UR4] ;  /* 0x00000004000479ee */ /* 0x000e640008120000 */
[----:B-1----:R-:W-:Y:S01]  /*6ab0*/  FMUL R0, R24, R4 ;  /* 0x0000000418007220 */ /* 0x002fe20000400000 */
[----:B------:R-:W-:Y:S01]  /*6ac0*/  LOP3.LUT R4, R28, 0xffff0000, RZ, 0xc0, !PT ;  /* 0xffff00001c047812 */ /* 0x000fe200078ec0ff */
[----:B------:R-:W-:Y:S01]  /*6ad0*/  FMUL R2, R24, R5 ;  /* 0x0000000518027220 */ /* 0x000fe20000400000 */
[C---:B------:R-:W-:Y:S01]  /*6ae0*/  SHF.L.U32 R5, R29.reuse, 0x10, RZ ;  /* 0x000000101d057819 */ /* 0x040fe200000006ff */
[----:B------:R-:W-:Y:S01]  /*6af0*/  FFMA R0, R26, R3, R0 ;  /* 0x000000031a007223 */ /* 0x000fe20000000000 */
[----:B------:R-:W-:Y:S01]  /*6b00*/  FMUL R3, R24, R6 ;  /* 0x0000000618037220 */ /* 0x000fe20000400000 */
[----:B------:R-:W-:Y:S01]  /*6b10*/  LOP3.LUT R6, R29, 0xffff0000, RZ, 0xc0, !PT ;  /* 0xffff00001d067812 */ /* 0x000fe200078ec0ff */
[----:B------:R-:W-:Y:S01]  /*6b20*/  FFMA R2, R26, R4, R2 ;  /* 0x000000041a027223 */ /* 0x000fe20000000002 */
[----:B------:R-:W-:Y:S01]  /*6b30*/  FMUL R7, R24, R7 ;  /* 0x0000000718077220 */ /* 0x000fe20000400000 */
[----:B------:R-:W-:Y:S01]  /*6b40*/  FFMA R3, R26, R5, R3 ;  /* 0x000000051a037223 */ /* 0x000fe20000000003 */
[C---:B------:R-:W-:Y:S01]  /*6b50*/  FMUL R4, R24.reuse, R8 ;  /* 0x0000000818047220 */ /* 0x040fe20000400000 */
[----:B------:R-:W-:Y:S01]  /*6b60*/  FMUL R5, R24, R9 ;  /* 0x0000000918057220 */ /* 0x000fe20000400000 */
[----:B------:R-:W-:Y:S01]  /*6b70*/  F2FP.BF16.F32.PACK_AB R32, R2, R0 ;  /* 0x000000000220723e */ /* 0x000fe200000010ff */
[----:B------:R-:W-:Y:S01]  /*6b80*/  FFMA R7, R26, R6, R7 ;  /* 0x000000061a077223 */ /* 0x000fe20000000007 */
[----:B------:R-:W-:Y:S01]  /*6b90*/  LOP3.LUT R0, R30, 0xffff0000, RZ, 0xc0, !PT ;  /* 0xffff00001e007812 */ /* 0x000fe200078ec0ff */
[----:B------:R-:W-:Y:S01]  /*6ba0*/  FFMA R4, R26, R20, R4 ;  /* 0x000000141a047223 */ /* 0x000fe20000000004 */
[----:B------:R-:W-:Y:S01]  /*6bb0*/  SHF.L.U32 R2, R31, 0x10, RZ ;  /* 0x000000101f027819 */ /* 0x000fe200000006ff */
[----:B------:R-:W-:Y:S01]  /*6bc0*/  FMUL R6, R24, R10 ;  /* 0x0000000a18067220 */ /* 0x000fe20000400000 */
[----:B------:R-:W-:Y:S01]  /*6bd0*/  F2FP.BF16.F32.PACK_AB R33, R7, R3 ;  /* 0x000000030721723e */ /* 0x000fe200000010ff */
[C---:B------:R-:W-:Y:S01]  /*6be0*/  FFMA R5, R26.reuse, R0, R5 ;  /* 0x000000001a057223 */ /* 0x040fe20000000005 */
[----:B------:R-:W-:Y:S01]  /*6bf0*/  LOP3.LUT R3, R31, 0xffff0000, RZ, 0xc0, !PT ;  /* 0xffff00001f037812 */ /* 0x000fe200078ec0ff */
[----:B------:R-:W-:Y:S01]  /*6c00*/  FFMA R6, R26, R2, R6 ;  /* 0x000000021a067223 */ /* 0x000fe20000000006 */
[----:B----4-:R-:W-:Y:S01]  /*6c10*/  SHF.L.U32 R7, R36, 0x10, RZ ;  /* 0x0000001024077819 */ /* 0x010fe200000006ff */
[----:B------:R-:W-:Y:S01]  /*6c20*/  FMUL R11, R24, R11 ;  /* 0x0000000b180b7220 */ /* 0x000fe20000400000 */
[----:B------:R-:W-:Y:S01]  /*6c30*/  LOP3.LUT R0, R36, 0xffff0000, RZ, 0xc0, !PT ;  /* 0xffff000024007812 */ /* 0x000fe200078ec0ff */
[C---:B------:R-:W-:Y:S01]  /*6c40*/  FMUL R8, R24.reuse, R12 ;  /* 0x0000000c18087220 */ /* 0x040fe20000400000 */
[----:B------:R-:W-:Y:S01]  /*6c50*/  SHF.L.U32 R2, R37, 0x10, RZ ;  /* 0x0000001025027819 */ /* 0x000fe200000006ff */
[----:B------:R-:W-:Y:S01]  /*6c60*/  FMUL R9, R24, R13 ;  /* 0x0000000d18097220 */ /* 0x000fe20000400000 */
[----:B------:R-:W-:Y:S01]  /*6c70*/  F2FP.BF16.F32.PACK_AB R34, R5, R4 ;  /* 0x000000040522723e */ /* 0x000fe200000010ff */
[C---:B------:R-:W-:Y:S01]  /*6c80*/  FFMA R11, R26.reuse, R3, R11 ;  /* 0x000000031a0b7223 */ /* 0x040fe2000000000b */
[----:B------:R-:W-:Y:S01]  /*6c90*/  MOV R5, UR46 ;  /* 0x0000002e00057c02 */ /* 0x000fe20008000f00 */
[C---:B------:R-:W-:Y:S01]  /*6ca0*/  FFMA R8, R26.reuse, R7, R8 ;  /* 0x000000071a087223 */ /* 0x040fe20000000008 */
[----:B------:R-:W-:Y:S01]  /*6cb0*/  SHF.L.U32 R3, R39, 0x10, RZ ;  /* 0x0000001027037819 */ /* 0x000fe200000006ff */
[----:B------:R-:W-:Y:S01]  /*6cc0*/  FFMA R9, R26, R0, R9 ;  /* 0x000000001a097223 */ /* 0x000fe20000000009 */
[----:B------:R-:W-:Y:S01]  /*6cd0*/  LOP3.LUT R0, R37, 0xffff0000, RZ, 0xc0, !PT ;  /* 0xffff000025007812 */ /* 0x000fe200078ec0ff */
[C---:B------:R-:W-:Y:S01]  /*6ce0*/  FMUL R10, R24.reuse, R14 ;  /* 0x0000000e180a7220 */ /* 0x040fe20000400000 */
[----:B------:R-:W-:Y:S01]  /*6cf0*/  LOP3.LUT R4, R39, 0xffff0000, RZ, 0xc0, !PT ;  /* 0xffff000027047812 */ /* 0x000fe200078ec0ff */
[C---:B------:R-:W-:Y:S01]  /*6d00*/  FMUL R15, R24.reuse, R15 ;  /* 0x0000000f180f7220 */ /* 0x040fe20000400000 */
[----:B------:R-:W-:Y:S01]  /*6d10*/  FMUL R12, R24, R16 ;  /* 0x00000010180c7220 */ /* 0x000fe20000400000 */
[----:B------:R-:W-:Y:S01]  /*6d20*/  FFMA R10, R26, R2, R10 ;  /* 0x000000021a0a7223 */ /* 0x000fe2000000000a */
[----:B------:R-:W-:Y:S01]  /*6d30*/  LOP3.LUT R2, R38, 0xffff0000, RZ, 0xc0, !PT ;  /* 0xffff000026027812 */ /* 0x000fe200078ec0ff */
[----:B------:R-:W-:Y:S01]  /*6d40*/  FFMA R15, R26, R0, R15 ;  /* 0x000000001a0f7223 */ /* 0x000fe2000000000f */
[----:B------:R-:W-:Y:S01]  /*6d50*/  SHF.L.U32 R0, R38, 0x10, RZ ;  /* 0x0000001026007819 */ /* 0x000fe200000006ff */
[C---:B------:R-:W-:Y:S01]  /*6d60*/  FMUL R13, R24.reuse, R17 ;  /* 0x00000011180d7220 */ /* 0x040fe20000400000 */
[C---:B------:R-:W-:Y:S01]  /*6d70*/  FMUL R14, R24.reuse, R18 ;  /* 0x00000012180e7220 */ /* 0x040fe20000400000 */
[----:B------:R-:W-:Y:S01]  /*6d80*/  FMUL R19, R24, R19 ;  /* 0x0000001318137220 */ /* 0x000fe20000400000 */
[----:B------:R-:W-:Y:S01]  /*6d90*/  LEA R5, R5, R44, 0xb ;  /* 0x0000002c05057211 */ /* 0x000fe200078e58ff */
[C---:B------:R-:W-:Y:S01]  /*6da0*/  FFMA R12, R26.reuse, R0, R12 ;  /* 0x000000001a0c7223 */ /* 0x040fe2000000000c */
[C---:B------:R-:W-:Y:S01]  /*6db0*/  FFMA R13, R26.reuse, R2, R13 ;  /* 0x000000021a0d7223 */ /* 0x040fe2000000000d */
[C---:B------:R-:W-:Y:S01]  /*6dc0*/  FFMA R14, R26.reuse, R3, R14 ;  /* 0x000000031a0e7223 */ /* 0x040fe2000000000e */
[----:B------:R-:W-:Y:S01]  /*6dd0*/  FFMA R19, R26, R4, R19 ;  /* 0x000000041a137223 */ /* 0x000fe20000000013 */
[----:B------:R-:W-:Y:S02]  /*6de0*/  F2FP.BF16.F32.PACK_AB R35, R11, R6 ;  /* 0x000000060b23723e */ /* 0x000fe400000010ff */
[----:B------:R-:W-:Y:S02]  /*6df0*/  LEA R5, R5, UR44, 0x1 ;  /* 0x0000002c05057c11 */ /* 0x000fe4000f8e08ff */
[----:B------:R-:W-:Y:S02]  /*6e00*/  F2FP.BF16.F32.PACK_AB R8, R9, R8 ;  /* 0x000000080908723e */ /* 0x000fe400000010ff */
[----:B------:R-:W-:Y:S01]  /*6e10*/  F2FP.BF16.F32.PACK_AB R9, R15, R10 ;  /* 0x0000000a0f09723e */ /* 0x000fe200000010ff */
[----:B------:R1:W-:Y:S01]  /*6e20*/  STSM.16.M88.4 [R5+0x200], R32 ;  /* 0x0002002005007844 */ /* 0x0003e20000000200 */
[----:B------:R-:W-:Y:S02]  /*6e30*/  F2FP.BF16.F32.PACK_AB R10, R13, R12 ;  /* 0x0000000c0d0a723e */ /* 0x000fe400000010ff */
[----:B------:R-:W-:Y:S02]  /*6e40*/  F2FP.BF16.F32.PACK_AB R11, R19, R14 ;  /* 0x0000000e130b723e */ /* 0x000fe400000010ff */
[----:B------:R-:W-:Y:S05]  /*6e50*/  IADD3 R0, PT, PT, R62, 0x200, R5 ;  /* 0x000002003e007810 */ /* 0x000fea0007ffe005 */
[----:B------:R1:W-:Y:S01]  /*6e60*/  STSM.16.M88.4 [R0], R8 ;  /* 0x0000000800007844 */ /* 0x0003e20000000200 */
[----:B------:R-:W-:Y:S01]  /*6e70*/  @!PT LDS RZ, [RZ] ;  /* 0x00000000fffff984 */ /* 0x000fe20000000800 */
[----:B------:R-:W-:Y:S01]  /*6e80*/  @!PT LDS RZ, [RZ] ;  /* 0x00000000fffff984 */ /* 0x000fe20000000800 */
[----:B------:R-:W-:Y:S01]  /*6e90*/  @!PT LDS RZ, [RZ] ;  /* 0x00000000fffff984 */ /* 0x000fe20000000800 */
[----:B------:R-:W-:Y:S01]  /*6ea0*/  @!PT LDS RZ, [RZ] ;  /* 0x00000000fffff984 */ /* 0x000fe20000000800 */
[----:B------:R2:W-:Y:S07]  /*6eb0*/  MEMBAR.ALL.CTA ;  /* 0x0000000000007992 */ /* 0x0005ee0000008000 */
[----:B--2---:R-:W2:Y:S02]  /*6ec0*/  FENCE.VIEW.ASYNC.S ;  /* 0x00000000000073c6 */ /* 0x004ea40000000000 */
[----:B--2---:R-:W-:Y:S06]  /*6ed0*/  BAR.SYNC.DEFER_BLOCKING 0x1, 0x80 ;  /* 0x0042000000007b1d */ /* 0x004fec0000010000 */
[----:B------:R-:W-:Y:S05]  /*6ee0*/  @P0 BRA `(.L_x_112) ;  /* 0x0000000000200947 */ /* 0x000fea0003800000 */
[----:B------:R-:W2:Y:S01]  /*6ef0*/  LDCU.64 UR6, c[0x0][0x348] ;  /* 0x00006900ff0677ac */ /* 0x000ea20008000a00 */
[----:B------:R-:W-:Y:S01]  /*6f00*/  ULEA UR5, UR46, UR44, 0xc ;  /* 0x0000002c2e057291 */ /* 0x000fe2000f8e60ff */
[----:B------:R-:W-:Y:S03]  /*6f10*/  UMOV UR51, UR36 ;  /* 0x0000002400337c82 */ /* 0x000fe60008000000 */
[----:B------:R-:W-:Y:S02]  /*6f20*/  UIADD3 UR48, UPT, UPT, UR5, 0x200, URZ ;  /* 0x0000020005307890 */ /* 0x000fe4000fffe0ff */
[----:B--2---:R-:W-:Y:S04]  /*6f30*/  UIADD3 UR4, UP0, UPT, UR6, 0x680, URZ ;  /* 0x0000068006047890 */ /* 0x004fe8000ff1e0ff */
[----:B------:R-:W-:Y:S09]  /*6f40*/  UIADD3.X UR5, UPT, UPT, URZ, UR7, URZ, UP0, !UPT ;  /* 0x00000007ff057290 */ /* 0x000ff200087fe4ff */
[----:B------:R2:W-:Y:S02]  /*6f50*/  UTMASTG.3D [UR48], [UR4] ;  /* 0x00000030040073b5 */ /* 0x0005e40008010000 */
[----:B--2---:R0:W-:Y:S02]  /*6f60*/  UTMACMDFLUSH ;  /* 0x00000000000079b7 */ /* 0x0041e40000000000 */
.L_x_112:
[----:B------:R-:W-:Y:S05]  /*6f70*/  BSYNC.RECONVERGENT B0 ;  /* 0x0000000000007941 */ /* 0x000fea0003800200 */
.L_x_111:
[----:B------:R-:W-:Y:S01]  /*6f80*/  UIADD3 UR47, UPT, UPT, UR46, 0x1, URZ ;  /* 0x000000012e2f7890 */ /* 0x000fe2000fffe0ff */
[----:B------:R-:W-:Y:S03]  /*6f90*/  BSSY.RECONVERGENT B0, `(.L_x_113) ;  /* 0x0000005000007945 */ /* 0x000fe60003800200 */
[----:B------:R-:W-:Y:S04]  /*6fa0*/  UISETP.NE.AND UP0, UPT, UR47, 0x3, UPT ;  /* 0x000000032f00788c */ /* 0x000fe8000bf05270 */
[----:B------:R-:W-:Y:S01]  /*6fb0*/  USEL UR45, UR47, URZ, UP0 ;  /* 0x000000ff2f2d7287 */ /* 0x000fe20008000000 */
[----:B------:R-:W-:Y:S11]  /*6fc0*/  @P0 BRA `(.L_x_114) ;  /* 0x0000000000040947 */ /* 0x000ff60003800000 */
[----:B------:R-:W-:Y:S04]  /*6fd0*/  DEPBAR.LE SB0, 0x1 ;  /* 0x000080400000791a */ /* 0x000fe80000000000 */
.L_x_114:
[----:B------:R-:W-:Y:S05]  /*6fe0*/  BSYNC.RECONVERGENT B0 ;  /* 0x0000000000007941 */ /* 0x000fea0003800200 */
.L_x_113:
[----:B------:R-:W-:Y:S01]  /*6ff0*/  BAR.SYNC.DEFER_BLOCKING 0x1, 0x80 ;  /* 0x0042000000007b1d */ /* 0x000fe20000010000 */
[----:B------:R-:W-:Y:S01]  /*7000*/  ISETP.NE.AND P1, PT, R61, RZ, PT ;  /* 0x000000ff3d00720c */ /* 0x000fe20003f25270 */
[----:B------:R-:W-:Y:S01]  /*7010*/  UISETP.NE.AND UP0, UPT, UR53, URZ, UPT ;  /* 0x000000ff3500728c */ /* 0x000fe2000bf05270 */
[----:B------:R-:W-:Y:S11]  /*7020*/  LEA R2, R64, UR44, 0x3 ;  /* 0x0000002c40027c11 */ /* 0x000ff6000f8e18ff */
[----:B------:R-:W-:Y:S01]  /*7030*/  @P1 SHF.L.U32 R3, R63, 0x1f, RZ ;  /* 0x0000001f3f031819 */ /* 0x000fe200000006ff */
[----:B------:R-:W-:Y:S06]  /*7040*/  BRA.U !UP0, `(.L_x_115) ;  /* 0x0000000108247547 */ /* 0x000fec000b800000 */
[----:B------:R-:W-:Y:S01]  /*7050*/  IMAD.U32 R4, RZ, RZ, UR52 ;  /* 0x00000034ff047e24 */ /* 0x000fe2000f8e00ff */
[----:B-1----:R-:W-:Y:S01]  /*7060*/  MOV R0, UR54 ;  /* 0x0000003600007c02 */ /* 0x002fe20008000f00 */
[----:B------:R-:W-:Y:S03]  /*7070*/  UIADD3 UR4, UPT, UPT, UR52, 0x1, URZ ;  /* 0x0000000134047890 */ /* 0x000fe6000fffe0ff */
[----:B------:R-:W-:Y:S01]  /*7080*/  @P1 LEA R4, R4, UR44, 0x3 ;  /* 0x0000002c04041c11 */ /* 0x000fe2000f8e18ff */
[----:B------:R-:W-:Y:S04]  /*7090*/  UISETP.NE.AND UP0, UPT, UR4, 0x3, UPT ;  /* 0x000000030400788c */ /* 0x000fe8000bf05270 */
[----:B------:R-:W-:Y:S01]  /*70a0*/  @P1 VIADD R4, R4, 0xe8 ;  /* 0x000000e804041836 */ /* 0x000fe20000000000 */
[----:B------:R-:W-:Y:S04]  /*70b0*/  USEL UR52, UR4, URZ, UP0 ;  /* 0x000000ff04347287 */ /* 0x000fe80008000000 */
[----:B------:R-:W-:Y:S04]  /*70c0*/  @P1 PRMT R0, R0, 0x654, R4 ;  /* 0x0000065400001816 */ /* 0x000fe80000000004 */
[----:B------:R2:W-:Y:S04]  /*70d0*/  @P1 SYNCS.ARRIVE.TRANS64.RED.A1T0 RZ, [R0+URZ], RZ ;  /* 0x000000ff00ff19a7 */ /* 0x0005e800081004ff */
.L_x_115:
[----:B------:R-:W3:Y:S01]  /*70e0*/  @P1 SYNCS.PHASECHK.TRANS64.TRYWAIT P0, [R2+URZ+0xd0], R3 ;  /* 0x0000d003020015a7 */ /* 0x000ee200080011ff */
[----:B------:R-:W-:Y:S01]  /*70f0*/  BSSY B1, `(.L_x_116) ;  /* 0x0000013000017945 */ /* 0x000fe20003800000 */
[----:B---3--:R-:W-:Y:S03]  /*7100*/  @P1 SEL R65, RZ, 0x1, !P0 ;  /* 0x00000001ff411807 */ /* 0x008fe60004000000 */
[----:B------:R-:W-:Y:S05]  /*7110*/  @!P1 BRA `(.L_x_117) ;  /* 0x0000000000409947 */ /* 0x000fea0003800000 */
[----:B------:R-:W-:Y:S01]  /*7120*/  ISETP.NE.AND P1, PT, R66, RZ, PT ;  /* 0x000000ff4200720c */ /* 0x000fe20003f25270 */
[----:B------:R-:W-:Y:S01]  /*7130*/  BSSY B0, `(.L_x_118) ;  /* 0x0000009000007945 */ /* 0x000fe20003800000 */
[----:B------:R-:W-:Y:S11]  /*7140*/  ISETP.NE.AND P0, PT, R65, RZ, PT ;  /* 0x000000ff4100720c */ /* 0x000ff60003f05270 */
[----:B------:R-:W-:Y:S05]  /*7150*/  @P1 IMAD R3, R64, 0x800, R44 ;  /* 0x0000080040031824 */ /* 0x000fea00078e022c */
[----:B------:R-:W-:Y:S05]  /*7160*/  @P1 LEA R3, R3, UR44, 0x1 ;  /* 0x0000002c03031c11 */ /* 0x000fea000f8e08ff */
[----:B-12---:R-:W-:Y:S01]  /*7170*/  @P1 IMAD.IADD R0, R62, 0x1, R3 ;  /* 0x000000013e001824 */ /* 0x006fe200078e0203 */
[----:B------:R-:W-:Y:S06]  /*7180*/  @P0 BRA `(.L_x_119) ;  /* 0x00000000000c0947 */ /* 0x000fec0003800000 */
[----:B------:R-:W-:Y:S04]  /*7190*/  SHF.L.U32 R63, R63, 0x1f, RZ ;  /* 0x0000001f3f3f7819 */ /* 0x000fe800000006ff */
[----:B------:R-:W1:Y:S02]  /*71a0*/  SYNCS.PHASECHK.TRANS64.TRYWAIT P0, [R2+URZ+0xd0], R63 ;  /* 0x0000d03f020075a7 */ /* 0x000e6400080011ff */
[----:B-1----:R-:W-:Y:S05]  /*71b0*/  @!P0 BRA `(.L_x_120) ;  /* 0x0000001800288947 */ /* 0x002fea0003800000 */
.L_x_119:
[----:B------:R-:W-:Y:S05]  /*71c0*/  BSYNC B0 ;  /* 0x0000000000007941 */ /* 0x000fea0003800000 */
.L_x_118:
[----:B------:R-:W-:Y:S11]  /*71d0*/  ISETP.NE.AND P0, PT, R66, RZ, PT ;  /* 0x000000ff4200720c */ /* 0x000ff60003f05270 */
[----:B------:R-:W-:Y:S02]  /*71e0*/  @!UPT UIADD3 URZ, UPT, UPT, URZ, URZ, URZ ;  /* 0x000000fffffff290 */ /* 0x000fe4000fffe0ff */
[----:B------:R-:W-:Y:S05]  /*71f0*/  @P0 WARPSYNC.ALL ;  /* 0x0000000000000948 */ /* 0x000fea0003800000 */
[----:B------:R3:W4:Y:S04]  /*7200*/  @P0 LDSM.16.M88.4 R28, [R3+0x200] ;  /* 0x00020000031c083b */ /* 0x0007280000000200 */
[----:B------:R3:W2:Y:S02]  /*7210*/  @P0 LDSM.16.M88.4 R36, [R0+0x200] ;  /* 0x000200000024083b */ /* 0x0006a40000000200 */
.L_x_117:
[----:B------:R-:W-:Y:S05]  /*7220*/  BSYNC B1 ;  /* 0x0000000000017941 */ /* 0x000fea0003800000 */
.L_x_116:
[----:B-123--:R-:W-:Y:S05]  /*7230*/  VIADD R0, R25, 0x20 ;  /* 0x0000002019007836 */ /* 0x00efea0000000000 */
[----:B------:R-:W-:Y:S04]  /*7240*/  SHF.R.U32.HI R0, RZ, 0x15, R0 ;  /* 0x00000015ff007819 */ /* 0x000fe80000011600 */
[----:B------:R-:W-:Y:S11]  /*7250*/  LOP3.LUT P0, RZ, R0, 0x3, R46, 0x48, !PT ;  /* 0x0000000300ff7812 */ /* 0x000ff6000780482e */
[----:B------:R-:W-:Y:S02]  /*7260*/  @!UPT UIADD3 URZ, UPT, UPT, URZ, URZ, URZ ;  /* 0x000000fffffff290 */ /* 0x000fe4000fffe0ff */
[----:B------:R-:W-:Y:S05]  /*7270*/  @!P0 BRA `(.L_x_121) ;  /* 0x0000000000408947 */ /* 0x000fea0003800000 */
[----:B------:R-:W1:Y:S01]  /*7280*/  LDCU.64 UR8, c[0x4][0x70] ;  /* 0x01000e00ff0877ac */ /* 0x000e620008000a00 */
[----:B------:R-:W-:Y:S01]  /*7290*/  MOV R3, 0x0 ;  /* 0x0000000000037802 */ /* 0x000fe20000000f00 */
[----:B------:R-:W-:Y:S02]  /*72a0*/  HFMA2 R12, -RZ, RZ, 0, 5.9604644775390625e-08 ;  /* 0x00000001ff0c7431 */ /* 0x000fe400000001ff */
[----:B------:R-:W-:Y:S02]  /*72b0*/  IMAD.MOV.U32 R8, RZ, RZ, 0x192 ;  /* 0x00000192ff087424 */ /* 0x000fe400078e00ff */
[----:B------:R-:W-:Y:S01]  /*72c0*/  IMAD.MOV.U32 R13, RZ, RZ, RZ ;  /* 0x000000ffff0d7224 */ /* 0x000fe200078e00ff */
[----:B------:R-:W2:Y:S01]  /*72d0*/  LDCU.64 UR6, c[0x4][0x78] ;  /* 0x01000f00ff0677ac */ /* 0x000ea20008000a00 */
[----:B------:R-:W3:Y:S01]  /*72e0*/  LDC.64 R2, c[0x4][R3] ;  /* 0x0100000003027b82 */ /* 0x000ee20000000a00 */
[----:B------:R-:W5:Y:S01]  /*72f0*/  LDCU.64 UR4, c[0x4][0x10] ;  /* 0x01000200ff0477ac */ /* 0x000f620008000a00 */
[----:B-1----:R-:W-:Y:S01]  /*7300*/  MOV R5, UR9 ;  /* 0x0000000900057c02 */ /* 0x002fe20008000f00 */
[----:B------:R-:W-:Y:S01]  /*7310*/  IMAD.U32 R4, RZ, RZ, UR8 ;  /* 0x00000008ff047e24 */ /* 0x000fe2000f8e00ff */
[----:B--2---:R-:W-:Y:S01]  /*7320*/  MOV R7, UR7 ;  /* 0x0000000700077c02 */ /* 0x004fe20008000f00 */
[----:B------:R-:W-:Y:S01]  /*7330*/  IMAD.U32 R6, RZ, RZ, UR6 ;  /* 0x00000006ff067e24 */ /* 0x000fe2000f8e00ff */
[----:B-----5:R-:W-:Y:S01]  /*7340*/  MOV R11, UR5 ;  /* 0x00000005000b7c02 */ /* 0x020fe20008000f00 */
[----:B------:R-:W-:Y:S02]  /*7350*/  IMAD.U32 R10, RZ, RZ, UR4 ;  /* 0x00000004ff0a7e24 */ /* 0x000fe4000f8e00ff */
[----:B------:R-:W-:Y:S07]  /*7360*/  LEPC R20, `(.L_x_121) ;  /* 0x000000001014794e */ /* 0x000fee0000000000 */
[----:B---34-:R-:W-:Y:S05]  /*7370*/  CALL.ABS.NOINC R2 ;  /* 0x0000000002007343 */ /* 0x018fea0003c00000 */
.L_x_121:
[----:B------:R-:W-:Y:S01]  /*7380*/  ISETP.NE.AND P0, PT, R55, RZ, PT ;  /* 0x000000ff3700720c */ /* 0x000fe20003f05270 */
[----:B------:R-:W-:Y:S05]  /*7390*/  WARPSYNC.ALL ;  /* 0x0000000000007948 */ /* 0x000fea0003800000 */
[----:B------:R-:W-:Y:S01]  /*73a0*/  R2UR UR4, R25 ;  /* 0x00000000190472ca */ /* 0x000fe200000e0000 */
[----:B------:R-:W-:Y:S01]  /*73b0*/  BSSY.RECONVERGENT B0, `(.L_x_122) ;  /* 0x0000057000007945 */ /* 0x000fe20003800200 */
[C---:B----4-:R-:W-:Y:S02]  /*73c0*/  SHF.L.U32 R20, R28.reuse, 0x10, RZ ;  /* 0x000000101c147819 */ /* 0x050fe400000006ff */
[----:B------:R-:W-:Y:S02]  /*73d0*/  LOP3.LUT R21, R28, 0xffff0000, RZ, 0xc0, !PT ;  /* 0xffff00001c157812 */ /* 0x000fe400078ec0ff */
[----:B------:R-:W-:Y:S02]  /*73e0*/  SHF.L.U32 R25, R29, 0x10, RZ ;  /* 0x000000101d197819 */ /* 0x000fe400000006ff */
[----:B------:R-:W-:Y:S02]  /*73f0*/  SHF.L.U32 R28, R30, 0x10, RZ ;  /* 0x000000101e1c7819 */ /* 0x000fe400000006ff */
[C---:B------:R-:W-:Y:S02]  /*7400*/  SHF.L.U32 R32, R36.reuse, 0x10, RZ ;  /* 0x0000001024207819 */ /* 0x040fe400000006ff */
[----:B------:R-:W-:Y:S01]  /*7410*/  LOP3.LUT R33, R36, 0xffff0000, RZ, 0xc0, !PT ;  /* 0xffff000024217812 */ /* 0x000fe200078ec0ff */
[----:B------:R-:W1:Y:S01]  /*7420*/  LDTM.16dp256bit.x4 R4, tmem[UR4+0x20] ;  /* 0x00002004000479ee */ /* 0x000e620008120000 */
[----:B------:R-:W-:Y:S01]  /*7430*/  R2UR UR4, R27 ;  /* 0x000000001b0472ca */ /* 0x000fe200000e0000 */
[----:B------:R-:W-:Y:S01]  /*7440*/  NOP ;  /* 0x0000000000007918 */ /* 0x000fe20000000000 */
[----:B------:R-:W-:Y:S02]  /*7450*/  LOP3.LUT R27, R29, 0xffff0000, RZ, 0xc0, !PT ;  /* 0xffff00001d1b7812 */ /* 0x000fe400078ec0ff */
[----:B------:R-:W-:Y:S02]  /*7460*/  LOP3.LUT R29, R30, 0xffff0000, RZ, 0xc0, !PT ;  /* 0xffff00001e1d7812 */ /* 0x000fe400078ec0ff */
[C---:B------:R-:W-:Y:S02]  /*7470*/  SHF.L.U32 R30, R31.reuse, 0x10, RZ ;  /* 0x000000101f1e7819 */ /* 0x040fe400000006ff */
[----:B------:R-:W-:Y:S02]  /*7480*/  LOP3.LUT R31, R31, 0xffff0000, RZ, 0xc0, !PT ;  /* 0xffff00001f1f7812 */ /* 0x000fe400078ec0ff */
[C---:B------:R-:W-:Y:S02]  /*7490*/  SHF.L.U32 R34, R37.reuse, 0x10, RZ ;  /* 0x0000001025227819 */ /* 0x040fe400000006ff */
[----:B------:R-:W-:Y:S01]  /*74a0*/  LOP3.LUT R35, R37, 0xffff0000, RZ, 0xc0, !PT ;  /* 0xffff000025237812 */ /* 0x000fe200078ec0ff */
[----:B------:R-:W-:Y:S01]  /*74b0*/  UIADD3 UR4, UPT, UPT, UR4, 0x150, URZ ;  /* 0x0000015004047890 */ /* 0x000fe2000fffe0ff */
[C---:B------:R-:W-:Y:S02]  /*74c0*/  SHF.L.U32 R36, R38.reuse, 0x10, RZ ;  /* 0x0000001026247819 */ /* 0x040fe400000006ff */
[----:B------:R-:W-:Y:S01]  /*74d0*/  LOP3.LUT R37, R38, 0xffff0000, RZ, 0xc0, !PT ;  /* 0xffff000026257812 */ /* 0x000fe200078ec0ff */
[----:B------:R-:W-:Y:S01]  /*74e0*/  UPRMT UR4, UR54, 0x654, UR4 ;  /* 0x0000065436047896 */ /* 0x000fe20008000004 */
[C---:B------:R-:W-:Y:S02]  /*74f0*/  SHF.L.U32 R38, R39.reuse, 0x10, RZ ;  /* 0x0000001027267819 */ /* 0x040fe400000006ff */
[----:B------:R-:W-:Y:S01]  /*7500*/  LOP3.LUT R39, R39, 0xffff0000, RZ, 0xc0, !PT ;  /* 0xffff000027277812 */ /* 0x000fe200078ec0ff */
[C---:B-1----:R-:W-:Y:S01]  /*7510*/  FMUL R4, R24.reuse, R4 ;  /* 0x0000000418047220 */ /* 0x042fe20000400000 */
[C---:B------:R-:W-:Y:S01]  /*7520*/  FMUL R5, R24.reuse, R5 ;  /* 0x0000000518057220 */ /* 0x040fe20000400000 */
[----:B------:R-:W-:Y:S03]  /*7530*/  FMUL R6, R24, R6 ;  /* 0x0000000618067220 */ /* 0x000fe60000400000 */
[----:B------:R-:W-:Y:S01]  /*7540*/  SYNCS.ARRIVE.TRANS64.RED.A1T0 RZ, [UR4], RZ ;  /* 0x000000ffffff79a7 */ /* 0x000fe20008100404 */
[C---:B------:R-:W-:Y:S01]  /*7550*/  FFMA R4, R26.reuse, R20, R4 ;  /* 0x000000141a047223 */ /* 0x040fe20000000004 */
[C---:B------:R-:W-:Y:S01]  /*7560*/  FFMA R5, R26.reuse, R21, R5 ;  /* 0x000000151a057223 */ /* 0x040fe20000000005 */
[----:B------:R-:W-:Y:S01]  /*7570*/  FFMA R6, R26, R25, R6 ;  /* 0x000000191a067223 */ /* 0x000fe20000000006 */
[C---:B------:R-:W-:Y:S01]  /*7580*/  FMUL R7, R24.reuse, R7 ;  /* 0x0000000718077220 */ /* 0x040fe20000400000 */
[C---:B------:R-:W-:Y:S01]  /*7590*/  FMUL R8, R24.reuse, R8 ;  /* 0x0000000818087220 */ /* 0x040fe20000400000 */
[----:B------:R-:W-:Y:S01]  /*75a0*/  FMUL R9, R24, R9 ;  /* 0x0000000918097220 */ /* 0x000fe20000400000 */
[----:B------:R-:W-:Y:S01]  /*75b0*/  F2FP.BF16.F32.PACK_AB R4, R5, R4 ;  /* 0x000000040504723e */ /* 0x000fe200000010ff */
[C---:B------:R-:W-:Y:S01]  /*75c0*/  FFMA R7, R26.reuse, R27, R7 ;  /* 0x0000001b1a077223 */ /* 0x040fe20000000007 */
[C---:B------:R-:W-:Y:S01]  /*75d0*/  FFMA R8, R26.reuse, R28, R8 ;  /* 0x0000001c1a087223 */ /* 0x040fe20000000008 */
[----:B------:R-:W-:Y:S01]  /*75e0*/  FFMA R9, R26, R29, R9 ;  /* 0x0000001d1a097223 */ /* 0x000fe20000000009 */
[C---:B------:R-:W-:Y:S01]  /*75f0*/  FMUL R10, R24.reuse, R10 ;  /* 0x0000000a180a7220 */ /* 0x040fe20000400000 */
[C---:B------:R-:W-:Y:S01]  /*7600*/  FMUL R11, R24.reuse, R11 ;  /* 0x0000000b180b7220 */ /* 0x040fe20000400000 */
[----:B------:R-:W-:Y:S01]  /*7610*/  F2FP.BF16.F32.PACK_AB R5, R7, R6 ;  /* 0x000000060705723e */ /* 0x000fe200000010ff */
[C---:B------:R-:W-:Y:S01]  /*7620*/  FMUL R0, R24.reuse, R12 ;  /* 0x0000000c18007220 */ /* 0x040fe20000400000 */
[----:B------:R-:W-:Y:S01]  /*7630*/  FMUL R2, R24, R13 ;  /* 0x0000000d18027220 */ /* 0x000fe20000400000 */
[----:B------:R-:W-:Y:S01]  /*7640*/  FFMA R10, R26, R30, R10 ;  /* 0x0000001e1a0a7223 */ /* 0x000fe2000000000a */
[----:B------:R-:W-:Y:S01]  /*7650*/  FMUL R3, R24, R14 ;  /* 0x0000000e18037220 */ /* 0x000fe20000400000 */
[----:B------:R-:W-:Y:S01]  /*7660*/  F2FP.BF16.F32.PACK_AB R6, R9, R8 ;  /* 0x000000080906723e */ /* 0x000fe200000010ff */
[----:B------:R-:W-:Y:S01]  /*7670*/  FFMA R11, R26, R31, R11 ;  /* 0x0000001f1a0b7223 */ /* 0x000fe2000000000b */
[C---:B------:R-:W-:Y:S01]  /*7680*/  FMUL R15, R24.reuse, R15 ;  /* 0x0000000f180f7220 */ /* 0x040fe20000400000 */
[----:B------:R-:W-:Y:S01]  /*7690*/  FMUL R12, R24, R16 ;  /* 0x00000010180c7220 */ /* 0x000fe20000400000 */
[----:B------:R-:W-:Y:S01]  /*76a0*/  FFMA R0, R26, R32, R0 ;  /* 0x000000201a007223 */ /* 0x000fe20000000000 */
[----:B------:R-:W-:Y:S01]  /*76b0*/  MOV R8, UR45 ;  /* 0x0000002d00087c02 */ /* 0x000fe20008000f00 */
[----:B------:R-:W-:Y:S01]  /*76c0*/  FMUL R13, R24, R17 ;  /* 0x00000011180d7220 */ /* 0x000fe20000400000 */
[----:B------:R-:W-:Y:S01]  /*76d0*/  FFMA R2, R26, R33, R2 ;  /* 0x000000211a027223 */ /* 0x000fe20000000002 */
[----:B------:R-:W-:Y:S01]  /*76e0*/  FMUL R14, R24, R18 ;  /* 0x00000012180e7220 */ /* 0x000fe20000400000 */
[C---:B------:R-:W-:Y:S01]  /*76f0*/  FFMA R3, R26.reuse, R34, R3 ;  /* 0x000000221a037223 */ /* 0x040fe20000000003 */
[----:B------:R-:W-:Y:S01]  /*7700*/  FFMA R15, R26, R35, R15 ;  /* 0x000000231a0f7223 */ /* 0x000fe2000000000f */
[----:B------:R-:W-:Y:S01]  /*7710*/  FMUL R19, R24, R19 ;  /* 0x0000001318137220 */ /* 0x000fe20000400000 */
[----:B------:R-:W-:Y:S01]  /*7720*/  FFMA R12, R26, R36, R12 ;  /* 0x000000241a0c7223 */ /* 0x000fe2000000000c */
[----:B------:R-:W-:Y:S01]  /*7730*/  LEA R8, R8, R44, 0xb ;  /* 0x0000002c08087211 */ /* 0x000fe200078e58ff */
        /* <DEDUP_REMOVED lines=21> */
[----:B------:R-:W-:Y:S02]  /*7890*/  ULEA UR5, UR45, UR44, 0xc ;  /* 0x0000002c2d057291 */ /* 0x000fe4000f8e60ff */
[----:B------:R-:W-:Y:S02]  /*78a0*/  UIADD3 UR9, UPT, UPT, UR49, 0x20, URZ ;  /* 0x0000002031097890 */ /* 0x000fe4000fffe0ff */
[----:B------:R-:W-:Y:S01]  /*78b0*/  UIADD3 UR8, UPT, UPT, UR5, 0x200, URZ ;  /* 0x0000020005087890 */ /* 0x000fe2000fffe0ff */
[----:B------:R-:W-:Y:S01]  /*78c0*/  UMOV UR10, UR50 ;  /* 0x00000032000a7c82 */ /* 0x000fe20008000000 */
[----:B------:R-:W-:Y:S01]  /*78d0*/  UMOV UR11, UR36 ;  /* 0x00000024000b7c82 */ /* 0x000fe20008000000 */
[----:B--2---:R-:W-:Y:S04]  /*78e0*/  UIADD3 UR4, UP0, UPT, UR6, 0x680, URZ ;  /* 0x0000068006047890 */ /* 0x004fe8000ff1e0ff */
[----:B------:R-:W-:Y:S09]  /*78f0*/  UIADD3.X UR5, UPT, UPT, URZ, UR7, URZ, UP0, !UPT ;  /* 0x00000007ff057290 */ /* 0x000ff200087fe4ff */
[----:B------:R2:W-:Y:S02]  /*7900*/  UTMASTG.3D [UR8], [UR4] ;  /* 0x00000008040073b5 */ /* 0x0005e40008010000 */
[----:B--2---:R0:W-:Y:S02]  /*7910*/  UTMACMDFLUSH ;  /* 0x00000000000079b7 */ /* 0x0041e40000000000 */
.L_x_123:
[----:B------:R-:W-:Y:S05]  /*7920*/  BSYNC.RECONVERGENT B0 ;  /* 0x0000000000007941 */ /* 0x000fea0003800200 */
.L_x_122:
[----:B------:R-:W-:Y:S01]  /*7930*/  UIADD3 UR4, UPT, UPT, UR45, 0x1, URZ ;  /* 0x000000012d047890 */ /* 0x000fe2000fffe0ff */
[----:B------:R-:W-:Y:S03]  /*7940*/  BSSY.RECONVERGENT B0, `(.L_x_124) ;  /* 0x0000008000007945 */ /* 0x000fe60003800200 */
[----:B------:R-:W-:Y:S04]  /*7950*/  UISETP.NE.AND UP0, UPT, UR4, 0x3, UPT ;  /* 0x000000030400788c */ /* 0x000fe8000bf05270 */
[----:B------:R-:W-:Y:S02]  /*7960*/  UISETP.EQ.XOR UP1, UPT, UR47, 0x3, !UP0 ;  /* 0x000000032f00788c */ /* 0x000fe4000c722a70 */
[----:B------:R-:W-:Y:S02]  /*7970*/  USEL UR46, UR4, URZ, UP0 ;  /* 0x000000ff042e7287 */ /* 0x000fe40008000000 */
[----:B------:R-:W-:Y:S04]  /*7980*/  USEL UR5, URZ, 0x1, !UP1 ;  /* 0x00000001ff057887 */ /* 0x000fe8000c800000 */
[----:B------:R-:W-:Y:S01]  /*7990*/  ULOP3.LUT UR55, UR55, UR5, URZ, 0x3c, !UPT ;  /* 0x0000000537377292 */ /* 0x000fe2000f8e3cff */
[----:B------:R-:W-:Y:S11]  /*79a0*/  @P0 BRA `(.L_x_125) ;  /* 0x0000000000040947 */ /* 0x000ff60003800000 */
[----:B------:R-:W-:Y:S04]  /*79b0*/  DEPBAR.LE SB0, 0x1 ;  /* 0x000080400000791a */ /* 0x000fe80000000000 */
.L_x_125:
[----:B------:R-:W-:Y:S05]  /*79c0*/  BSYNC.RECONVERGENT B0 ;  /* 0x0000000000007941 */ /* 0x000fea0003800200 */
.L_x_124:
[----:B------:R-:W-:Y:S01]  /*79d0*/  BAR.SYNC.DEFER_BLOCKING 0x1, 0x80 ;  /* 0x0042000000007b1d */ /* 0x000fe20000010000 */
[----:B------:R-:W-:Y:S01]  /*79e0*/  UISETP.NE.AND UP0, UPT, UR53, -0x2, UPT ;  /* 0xfffffffe3500788c */ /* 0x000fe2000bf05270 */
[----:B------:R-:W-:Y:S08]  /*79f0*/  IADD3 R22, PT, PT, R22, 0x1, RZ ;  /* 0x0000000116167810 */ /* 0x000ff00007ffe0ff */
[----:B------:R-:W-:Y:S05]  /*7a00*/  BRA.U !UP0, `(.L_x_126) ;  /* 0x0000000108287547 */ /* 0x000fea000b800000 */
[----:B------:R-:W-:Y:S01]  /*7a10*/  ISETP.NE.AND P0, PT, R61, RZ, PT ;  /* 0x000000ff3d00720c */ /* 0x000fe20003f05270 */
[----:B------:R-:W-:Y:S01]  /*7a20*/  IMAD.U32 R2, RZ, RZ, UR52 ;  /* 0x00000034ff027e24 */ /* 0x000fe2000f8e00ff */
[----:B------:R-:W-:Y:S01]  /*7a30*/  UIADD3 UR4, UPT, UPT, UR52, 0x1, URZ ;  /* 0x0000000134047890 */ /* 0x000fe2000fffe0ff */
[----:B------:R-:W-:Y:S03]  /*7a40*/  IMAD.U32 R0, RZ, RZ, UR54 ;  /* 0x00000036ff007e24 */ /* 0x000fe6000f8e00ff */
[----:B------:R-:W-:Y:S04]  /*7a50*/  UISETP.NE.AND UP0, UPT, UR4, 0x3, UPT ;  /* 0x000000030400788c */ /* 0x000fe8000bf05270 */
[----:B------:R-:W-:Y:S03]  /*7a60*/  USEL UR52, UR4, URZ, UP0 ;  /* 0x000000ff04347287 */ /* 0x000fe60008000000 */
[----:B------:R-:W-:Y:S05]  /*7a70*/  @P0 LEA R2, R2, UR44, 0x3 ;  /* 0x0000002c02020c11 */ /* 0x000fea000f8e18ff */
[----:B------:R-:W-:Y:S05]  /*7a80*/  @P0 VIADD R2, R2, 0xe8 ;  /* 0x000000e802020836 */ /* 0x000fea0000000000 */
[----:B------:R-:W-:Y:S04]  /*7a90*/  @P0 PRMT R0, R0, 0x654, R2 ;  /* 0x0000065400000816 */ /* 0x000fe80000000002 */
[----:B------:R2:W-:Y:S03]  /*7aa0*/  @P0 SYNCS.ARRIVE.TRANS64.RED.A1T0 RZ, [R0+URZ], RZ ;  /* 0x000000ff00ff09a7 */ /* 0x0005e600081004ff */
.L_x_126:
[----:B------:R-:W-:Y:S01]  /*7ab0*/  R2UR UR6, R60 ;  /* 0x000000003c0672ca */ /* 0x000fe200000e0000 */
[----:B------:R-:W-:Y:S01]  /*7ac0*/  UIADD3 UR53, UPT, UPT, UR53, 0x2, URZ ;  /* 0x0000000235357890 */ /* 0x000fe2000fffe0ff */
[----:B------:R-:W-:Y:S02]  /*7ad0*/  R2UR UR5, R47 ;  /* 0x000000002f0572ca */ /* 0x000fe400000e0000 */
[----:B------:R-:W-:Y:S02]  /*7ae0*/  R2UR UR4, R48 ;  /* 0x00000000300472ca */ /* 0x000fe400000e0000 */
[----:B------:R-:W-:Y:S02]  /*7af0*/  R2UR UR36, R58 ;  /* 0x000000003a2472ca */ /* 0x000fe400000e0000 */
[----:B------:R-:W-:Y:S02]  /*7b00*/  ISETP.NE.AND P0, PT, R51, 0x2, PT ;  /* 0x000000023300780c */ /* 0x000fe40003f05270 */
[----:B------:R-:W-:Y:S02]  /*7b10*/  ISETP.NE.AND P1, PT, R22, 0x4, PT ;  /* 0x000000041600780c */ /* 0x000fe40003f25270 */
[----:B------:R-:W-:Y:S01]  /*7b20*/  SEL R2, RZ, 0x1, P0 ;  /* 0x00000001ff027807 */ /* 0x000fe20000000000 */
[----:B------:R-:W-:Y:S01]  /*7b30*/  UISETP.NE.AND UP0, UPT, UR6, URZ, UPT ;  /* 0x000000ff0600728c */ /* 0x000fe2000bf05270 */
[----:B--2---:R-:W-:Y:S01]  /*7b40*/  SEL R0, RZ, 0x1, P1 ;  /* 0x00000001ff007807 */ /* 0x004fe20000800000 */
[----:B------:R-:W-:Y:S01]  /*7b50*/  UIADD3 UR30, UPT, UPT, UR37, UR5, URZ ;  /* 0x00000005251e7290 */ /* 0x000fe2000fffe0ff */
[----:B------:R-:W-:Y:S01]  /*7b60*/  LOP3.LUT R52, R52, R2, RZ, 0x3c, !PT ;  /* 0x0000000234347212 */ /* 0x000fe200078e3cff */
[----:B------:R-:W-:Y:S01]  /*7b70*/  UIADD3 UR26, UPT, UPT, UR38, UR4, URZ ;  /* 0x00000004261a7290 */ /* 0x000fe2000fffe0ff */
[----:B------:R-:W-:Y:S02]  /*7b80*/  LOP3.LUT R53, R53, R0, RZ, 0x3c, !PT ;  /* 0x0000000035357212 */ /* 0x000fe400078e3cff */
[----:B------:R-:W-:Y:S02]  /*7b90*/  SEL R51, R51, RZ, P0 ;  /* 0x000000ff33337207 */ /* 0x000fe40000000000 */
[----:B------:R-:W-:Y:S01]  /*7ba0*/  SEL R22, R22, RZ, P1 ;  /* 0x000000ff16167207 */ /* 0x000fe20000800000 */
[----:B------:R-:W-:Y:S06]  /*7bb0*/  BRA.U UP0, `(.L_x_127) ;  /* 0xffffffdd005c7547 */ /* 0x000fec000b83ffff */
[----:B------:R-:W-:-:S13]  /*7bc0*/  R2UR UR4, R49 ;  /* 0x00000000310472ca */ /* 0x000fda00000e0000 */
[----:B------:R-:W-:-:S09]  /*7bd0*/  UISETP.NE.AND UP0, UPT, UR4, URZ, UPT ;  /* 0x000000ff0400728c */ /* 0x000fd2000bf05270 */
[----:B------:R-:W-:Y:S05]  /*7be0*/  BRA.U !UP0, `(.L_x_128) ;  /* 0x0000000108487547 */ /* 0x000fea000b800000 */
[----:B------:R-:W2:Y:S02]  /*7bf0*/  LDCU.64 UR4, c[0x0][0x890] ;  /* 0x00011200ff0477ac */ /* 0x000ea40008000a00 */
[----:B--2---:R-:W-:-:S04]  /*7c00*/  UISETP.NE.U32.AND UP0, UPT, UR4, URZ, UPT ;  /* 0x000000ff0400728c */ /* 0x004fc8000bf05070 */
[----:B------:R-:W-:-:S09]  /*7c10*/  UISETP.NE.AND.EX UP0, UPT, UR5, URZ, UPT, UP0 ;  /* 0x000000ff0500728c */ /* 0x000fd2000bf05300 */
[----:B------:R-:W-:Y:S05]  /*7c20*/  BRA.U UP0, `(.L_x_129) ;  /* 0x00000001000c7547 */ /* 0x000fea000b800000 */
[----:B------:R-:W-:-:S13]  /*7c30*/  FSETP.NEU.AND P0, PT, R26, RZ, PT ;  /* 0x000000ff1a00720b */ /* 0x000fda0003f0d000 */
[----:B------:R-:W-:Y:S05]  /*7c40*/  @!P0 EXIT ;  /* 0x000000000000894d */ /* 0x000fea0003800000 */
[----:B------:R-:W-:Y:S05]  /*7c50*/  BRA `(.L_x_128) ;  /* 0x00000000002c7947 */ /* 0x000fea0003800000 */
.L_x_129:
[----:B------:R-:W-:Y:S01]  /*7c60*/  ISETP.NE.AND P0, PT, R50, RZ, PT ;  /* 0x000000ff3200720c */ /* 0x000fe20003f05270 */
[----:B------:R-:W-:-:S12]  /*7c70*/  BSSY.RECONVERGENT B0, `(.L_x_128) ;  /* 0x0000009000007945 */ /* 0x000fd80003800200 */
[----:B------:R-:W-:Y:S05]  /*7c80*/  @P0 BRA `(.L_x_130) ;  /* 0x0000000000140947 */ /* 0x000fea0003800000 */
[----:B------:R-:W2:Y:S02]  /*7c90*/  LDCU.64 UR4, c[0x0][0x888] ;  /* 0x00011100ff0477ac */ /* 0x000ea40008000a00 */
[----:B--2---:R-:W-:-:S04]  /*7ca0*/  ISETP.NE.U32.AND P0, PT, RZ, UR4, PT ;  /* 0x00000004ff007c0c */ /* 0x004fc8000bf05070 */
[----:B------:R-:W-:-:S13]  /*7cb0*/  ISETP.NE.AND.EX P0, PT, RZ, UR5, PT, P0 ;  /* 0x00000005ff007c0c */ /* 0x000fda000bf05300 */
[----:B------:R-:W-:Y:S05]  /*7cc0*/  @!P0 EXIT ;  /* 0x000000000000894d */ /* 0x000fea0003800000 */
[----:B------:R-:W-:Y:S05]  /*7cd0*/  BRA `(.L_x_131) ;  /* 0x0000000000087947 */ /* 0x000fea0003800000 */
.L_x_130:
[----:B------:R-:W-:-:S13]  /*7ce0*/  FSETP.NEU.AND P0, PT, R26, RZ, PT ;  /* 0x000000ff1a00720b */ /* 0x000fda0003f0d000 */
[----:B------:R-:W-:Y:S05]  /*7cf0*/  @!P0 EXIT ;  /* 0x000000000000894d */ /* 0x000fea0003800000 */
.L_x_131:
[----:B------:R-:W-:Y:S05]  /*7d00*/  BSYNC.RECONVERGENT B0 ;  /* 0x0000000000007941 */ /* 0x000fea0003800200 */
.L_x_128:
[----:B------:R-:W-:Y:S01]  /*7d10*/  ULEA UR4, UR52, UR44, 0x3 ;  /* 0x0000002c34047291 */ /* 0x000fe2000f8e18ff */
[----:B------:R-:W-:-:S04]  /*7d20*/  DEPBAR.LE SB0, 0x0 ;  /* 0x000080000000791a */ /* 0x000fc80000000000 */
[----:B------:R-:W-:-:S04]  /*7d30*/  UIADD3 UR4, UPT, UPT, UR4, 0xe8, URZ ;  /* 0x000000e804047890 */ /* 0x000fc8000fffe0ff */
[----:B------:R-:W-:-:S09]  /*7d40*/  UPRMT UR4, UR54, 0x654, UR4 ;  /* 0x0000065436047896 */ /* 0x000fd20008000004 */
[----:B------:R-:W-:Y:S01]  /*7d50*/  SYNCS.ARRIVE.TRANS64.RED.A1T0 RZ, [UR4], RZ ;  /* 0x000000ffffff79a7 */ /* 0x000fe20008100404 */
[----:B------:R-:W-:Y:S05]  /*7d60*/  EXIT ;  /* 0x000000000000794d */ /* 0x000fea0003800000 */
.L_x_25:
[----:B---3--:R3:W4:Y:S02]  /*7d70*/  SYNCS.PHASECHK.TRANS64.TRYWAIT P0, [R0+URZ+0x180], R2 ;  /* 0x00018002000075a7 */ /* 0x00872400080011ff */
[----:B----4-:R-:W-:Y:S05]  /*7d80*/  @!P0 NANOSLEEP.SYNCS 0x989680 ;  /* 0x009896800000895d */ /* 0x010fea0003900000 */
[----:B------:R-:W4:Y:S02]  /*7d90*/  @!P0 SYNCS.PHASECHK.TRANS64 P0, [R0+URZ+0x180], R2 ;  /* 0x00018002000085a7 */ /* 0x000f2400080010ff */
[----:B----4-:R-:W-:Y:S05]  /*7da0*/  @!P0 BRA `(.L_x_25) ;  /* 0xfffffffc00f08947 */ /* 0x010fea000383ffff */
[----:B------:R-:W-:Y:S05]  /*7db0*/  BRA `(.L_x_132) ;  /* 0xffffff9c00547947 */ /* 0x000fea000383ffff */
.L_x_28:
[----:B--2---:R-:W-:-:S07]  /*7dc0*/  MOV R0, UR33 ;  /* 0x0000002100007c02 */ /* 0x004fce0008000f00 */
.L_x_133:
[----:B--2---:R2:W3:Y:S02]  /*7dd0*/  SYNCS.PHASECHK.TRANS64.TRYWAIT P0, [R0+URZ+0x68], R3 ;  /* 0x00006803000075a7 */ /* 0x0044e400080011ff */
[----:B---3--:R-:W-:Y:S05]  /*7de0*/  @!P0 NANOSLEEP.SYNCS 0x989680 ;  /* 0x009896800000895d */ /* 0x008fea0003900000 */
[----:B------:R-:W3:Y:S02]  /*7df0*/  @!P0 SYNCS.PHASECHK.TRANS64 P0, [R0+URZ+0x68], R3 ;  /* 0x00006803000085a7 */ /* 0x000ee400080010ff */
[----:B---3--:R-:W-:Y:S05]  /*7e00*/  @!P0 BRA `(.L_x_133) ;  /* 0xfffffffc00f08947 */ /* 0x008fea000383ffff */
[----:B------:R-:W-:Y:S05]  /*7e10*/  BRA `(.L_x_27) ;  /* 0xffffff9c009c7947 */ /* 0x000fea000383ffff */
.L_x_35:
[----:B-1----:R-:W-:-:S07]  /*7e20*/  MOV R0, UR17 ;  /* 0x0000001100007c02 */ /* 0x002fce0008000f00 */
.L_x_134:
[----:B-1----:R1:W2:Y:S02]  /*7e30*/  SYNCS.PHASECHK.TRANS64.TRYWAIT P0, [R0+URZ+0x68], R3 ;  /* 0x00006803000075a7 */ /* 0x0022a400080011ff */
[----:B--2---:R-:W-:Y:S05]  /*7e40*/  @!P0 NANOSLEEP.SYNCS 0x989680 ;  /* 0x009896800000895d */ /* 0x004fea0003900000 */
[----:B------:R-:W2:Y:S02]  /*7e50*/  @!P0 SYNCS.PHASECHK.TRANS64 P0, [R0+URZ+0x68], R3 ;  /* 0x00006803000085a7 */ /* 0x000ea400080010ff */
[----:B--2---:R-:W-:Y:S05]  /*7e60*/  @!P0 BRA `(.L_x_134) ;  /* 0xfffffffc00f08947 */ /* 0x004fea000383ffff */
[----:B------:R-:W-:Y:S05]  /*7e70*/  BRA `(.L_x_34) ;  /* 0xffffffa0005c7947 */ /* 0x000fea000383ffff */
.L_x_40:
[----:B-1----:R1:W2:Y:S02]  /*7e80*/  SYNCS.PHASECHK.TRANS64.TRYWAIT P0, [R3+URZ+0x110], R0 ;  /* 0x00011000030075a7 */ /* 0x0022a400080011ff */
[----:B--2---:R-:W-:Y:S05]  /*7e90*/  @!P0 NANOSLEEP.SYNCS 0x989680 ;  /* 0x009896800000895d */ /* 0x004fea0003900000 */
[----:B------:R-:W2:Y:S02]  /*7ea0*/  @!P0 SYNCS.PHASECHK.TRANS64 P0, [R3+URZ+0x110], R0 ;  /* 0x00011000030085a7 */ /* 0x000ea400080010ff */
[----:B--2---:R-:W-:Y:S05]  /*7eb0*/  @!P0 BRA `(.L_x_40) ;  /* 0xfffffffc00f08947 */ /* 0x004fea000383ffff */
[----:B------:R-:W-:Y:S05]  /*7ec0*/  BRA `(.L_x_135) ;  /* 0xffffffa400047947 */ /* 0x000fea000383ffff */
.L_x_44:
[----:B------:R-:W-:-:S07]  /*7ed0*/  MOV R0, UR4 ;  /* 0x0000000400007c02 */ /* 0x000fce0008000f00 */
.L_x_136:
[----:B-1----:R1:W2:Y:S02]  /*7ee0*/  SYNCS.PHASECHK.TRANS64.TRYWAIT P0, [R0+URZ], R2 ;  /* 0x00000002000075a7 */ /* 0x0022a400080011ff */
[----:B--2---:R-:W-:Y:S05]  /*7ef0*/  @!P0 NANOSLEEP.SYNCS 0x989680 ;  /* 0x009896800000895d */ /* 0x004fea0003900000 */
[----:B------:R-:W2:Y:S02]  /*7f00*/  @!P0 SYNCS.PHASECHK.TRANS64 P0, [R0+URZ], R2 ;  /* 0x00000002000085a7 */ /* 0x000ea400080010ff */
[----:B--2---:R-:W-:Y:S05]  /*7f10*/  @!P0 BRA `(.L_x_136) ;  /* 0xfffffffc00f08947 */ /* 0x004fea000383ffff */
[----:B------:R-:W-:Y:S05]  /*7f20*/  BRA `(.L_x_137) ;  /* 0xffffffa800b07947 */ /* 0x000fea000383ffff */
.L_x_45:
[----:B------:R-:W-:-:S07]  /*7f30*/  MOV R0, UR5 ;  /* 0x0000000500007c02 */ /* 0x000fce0008000f00 */
.L_x_138:
[----:B-1----:R1:W2:Y:S02]  /*7f40*/  SYNCS.PHASECHK.TRANS64.TRYWAIT P0, [R0+URZ], R3 ;  /* 0x00000003000075a7 */ /* 0x0022a400080011ff */
[----:B--2---:R-:W-:Y:S05]  /*7f50*/  @!P0 NANOSLEEP.SYNCS 0x989680 ;  /* 0x009896800000895d */ /* 0x004fea0003900000 */
[----:B------:R-:W2:Y:S02]  /*7f60*/  @!P0 SYNCS.PHASECHK.TRANS64 P0, [R0+URZ], R3 ;  /* 0x00000003000085a7 */ /* 0x000ea400080010ff */
[----:B--2---:R-:W-:Y:S05]  /*7f70*/  @!P0 BRA `(.L_x_138) ;  /* 0xfffffffc00f08947 */ /* 0x004fea000383ffff */
[----:B------:R-:W-:Y:S05]  /*7f80*/  BRA `(.L_x_139) ;  /* 0xffffffa800bc7947 */ /* 0x000fea000383ffff */
.L_x_46:
[----:B------:R-:W-:-:S07]  /*7f90*/  MOV R0, UR5 ;  /* 0x0000000500007c02 */ /* 0x000fce0008000f00 */
.L_x_140:
[----:B-1----:R1:W2:Y:S02]  /*7fa0*/  SYNCS.PHASECHK.TRANS64.TRYWAIT P0, [R0+URZ], R3 ;  /* 0x00000003000075a7 */ /* 0x0022a400080011ff */
[----:B--2---:R-:W-:Y:S05]  /*7fb0*/  @!P0 NANOSLEEP.SYNCS 0x989680 ;  /* 0x009896800000895d */ /* 0x004fea0003900000 */
[----:B------:R-:W2:Y:S02]  /*7fc0*/  @!P0 SYNCS.PHASECHK.TRANS64 P0, [R0+URZ], R3 ;  /* 0x00000003000085a7 */ /* 0x000ea400080010ff */
[----:B--2---:R-:W-:Y:S05]  /*7fd0*/  @!P0 BRA `(.L_x_140) ;  /* 0xfffffffc00f08947 */ /* 0x004fea000383ffff */
[----:B------:R-:W-:Y:S05]  /*7fe0*/  BRA `(.L_x_141) ;  /* 0xffffffa800c87947 */ /* 0x000fea000383ffff */
.L_x_47:
[----:B------:R-:W-:-:S07]  /*7ff0*/  MOV R0, UR5 ;  /* 0x0000000500007c02 */ /* 0x000fce0008000f00 */
.L_x_142:
[----:B-1----:R1:W2:Y:S02]  /*8000*/  SYNCS.PHASECHK.TRANS64.TRYWAIT P0, [R0+URZ], R3 ;  /* 0x00000003000075a7 */ /* 0x0022a400080011ff */
[----:B--2---:R-:W-:Y:S05]  /*8010*/  @!P0 NANOSLEEP.SYNCS 0x989680 ;  /* 0x009896800000895d */ /* 0x004fea0003900000 */
[----:B------:R-:W2:Y:S02]  /*8020*/  @!P0 SYNCS.PHASECHK.TRANS64 P0, [R0+URZ], R3 ;  /* 0x00000003000085a7 */ /* 0x000ea400080010ff */
[----:B--2---:R-:W-:Y:S05]  /*8030*/  @!P0 BRA `(.L_x_142) ;  /* 0xfffffffc00f08947 */ /* 0x004fea000383ffff */
[----:B------:R-:W-:Y:S05]  /*8040*/  BRA `(.L_x_143) ;  /* 0xffffffa800d47947 */ /* 0x000fea000383ffff */
.L_x_48:
[----:B------:R-:W-:-:S07]  /*8050*/  MOV R0, UR5 ;  /* 0x0000000500007c02 */ /* 0x000fce0008000f00 */
.L_x_144:
[----:B-1----:R1:W2:Y:S02]  /*8060*/  SYNCS.PHASECHK.TRANS64.TRYWAIT P0, [R0+URZ], R3 ;  /* 0x00000003000075a7 */ /* 0x0022a400080011ff */
[----:B--2---:R-:W-:Y:S05]  /*8070*/  @!P0 NANOSLEEP.SYNCS 0x989680 ;  /* 0x009896800000895d */ /* 0x004fea0003900000 */
[----:B------:R-:W2:Y:S02]  /*8080*/  @!P0 SYNCS.PHASECHK.TRANS64 P0, [R0+URZ], R3 ;  /* 0x00000003000085a7 */ /* 0x000ea400080010ff */
[----:B--2---:R-:W-:Y:S05]  /*8090*/  @!P0 BRA `(.L_x_144) ;  /* 0xfffffffc00f08947 */ /* 0x004fea000383ffff */
[----:B------:R-:W-:Y:S05]  /*80a0*/  BRA `(.L_x_145) ;  /* 0xffffffa800e07947 */ /* 0x000fea000383ffff */
.L_x_49:
[----:B------:R-:W-:-:S07]  /*80b0*/  MOV R0, UR5 ;  /* 0x0000000500007c02 */ /* 0x000fce0008000f00 */
.L_x_146:
[----:B-1----:R1:W2:Y:S02]  /*80c0*/  SYNCS.PHASECHK.TRANS64.TRYWAIT P0, [R0+URZ], R3 ;  /* 0x00000003000075a7 */ /* 0x0022a400080011ff */
[----:B--2---:R-:W-:Y:S05]  /*80d0*/  @!P0 NANOSLEEP.SYNCS 0x989680 ;  /* 0x009896800000895d */ /* 0x004fea0003900000 */
[----:B------:R-:W2:Y:S02]  /*80e0*/  @!P0 SYNCS.PHASECHK.TRANS64 P0, [R0+URZ], R3 ;  /* 0x00000003000085a7 */ /* 0x000ea400080010ff */
[----:B--2---:R-:W-:Y:S05]  /*80f0*/  @!P0 BRA `(.L_x_146) ;  /* 0xfffffffc00f08947 */ /* 0x004fea000383ffff */
[----:B------:R-:W-:Y:S05]  /*8100*/  BRA `(.L_x_147) ;  /* 0xffffffa800ec7947 */ /* 0x000fea000383ffff */
.L_x_50:
[----:B------:R-:W-:-:S07]  /*8110*/  MOV R0, UR5 ;  /* 0x0000000500007c02 */ /* 0x000fce0008000f00 */
.L_x_148:
[----:B-1----:R1:W2:Y:S02]  /*8120*/  SYNCS.PHASECHK.TRANS64.TRYWAIT P0, [R0+URZ], R3 ;  /* 0x00000003000075a7 */ /* 0x0022a400080011ff */
[----:B--2---:R-:W-:Y:S05]  /*8130*/  @!P0 NANOSLEEP.SYNCS 0x989680 ;  /* 0x009896800000895d */ /* 0x004fea0003900000 */
[----:B------:R-:W2:Y:S02]  /*8140*/  @!P0 SYNCS.PHASECHK.TRANS64 P0, [R0+URZ], R3 ;  /* 0x00000003000085a7 */ /* 0x000ea400080010ff */
[----:B--2---:R-:W-:Y:S05]  /*8150*/  @!P0 BRA `(.L_x_148) ;  /* 0xfffffffc00f08947 */ /* 0x004fea000383ffff */
[----:B------:R-:W-:Y:S05]  /*8160*/  BRA `(.L_x_149) ;  /* 0xffffffa800f87947 */ /* 0x000fea000383ffff */
.L_x_51:
[----:B------:R-:W-:-:S07]  /*8170*/  MOV R0, UR5 ;  /* 0x0000000500007c02 */ /* 0x000fce0008000f00 */
.L_x_150:
[----:B-1----:R1:W2:Y:S02]  /*8180*/  SYNCS.PHASECHK.TRANS64.TRYWAIT P0, [R0+URZ], R3 ;  /* 0x00000003000075a7 */ /* 0x0022a400080011ff */
[----:B--2---:R-:W-:Y:S05]  /*8190*/  @!P0 NANOSLEEP.SYNCS 0x989680 ;  /* 0x009896800000895d */ /* 0x004fea0003900000 */
[----:B------:R-:W2:Y:S02]  /*81a0*/  @!P0 SYNCS.PHASECHK.TRANS64 P0, [R0+URZ], R3 ;  /* 0x00000003000085a7 */ /* 0x000ea400080010ff */
[----:B--2---:R-:W-:Y:S05]  /*81b0*/  @!P0 BRA `(.L_x_150) ;  /* 0xfffffffc00f08947 */ /* 0x004fea000383ffff */
[----:B------:R-:W-:Y:S05]  /*81c0*/  BRA `(.L_x_151) ;  /* 0xffffffac00047947 */ /* 0x000fea000383ffff */
.L_x_52:
[----:B------:R-:W-:-:S07]  /*81d0*/  MOV R0, UR5 ;  /* 0x0000000500007c02 */ /* 0x000fce0008000f00 */
.L_x_152:
[----:B-1----:R1:W2:Y:S02]  /*81e0*/  SYNCS.PHASECHK.TRANS64.TRYWAIT P0, [R0+URZ], R3 ;  /* 0x00000003000075a7 */ /* 0x0022a400080011ff */
[----:B--2---:R-:W-:Y:S05]  /*81f0*/  @!P0 NANOSLEEP.SYNCS 0x989680 ;  /* 0x009896800000895d */ /* 0x004fea0003900000 */
[----:B------:R-:W2:Y:S02]  /*8200*/  @!P0 SYNCS.PHASECHK.TRANS64 P0, [R0+URZ], R3 ;  /* 0x00000003000085a7 */ /* 0x000ea400080010ff */
[----:B--2---:R-:W-:Y:S05]  /*8210*/  @!P0 BRA `(.L_x_152) ;  /* 0xfffffffc00f08947 */ /* 0x004fea000383ffff */
[----:B------:R-:W-:Y:S05]  /*8220*/  BRA `(.L_x_153) ;  /* 0xffffffac00107947 */ /* 0x000fea000383ffff */
.L_x_53:
[----:B------:R-:W-:-:S07]  /*8230*/  MOV R0, UR5 ;  /* 0x0000000500007c02 */ /* 0x000fce0008000f00 */
.L_x_154:
[----:B-1----:R1:W2:Y:S02]  /*8240*/  SYNCS.PHASECHK.TRANS64.TRYWAIT P0, [R0+URZ], R3 ;  /* 0x00000003000075a7 */ /* 0x0022a400080011ff */
[----:B--2---:R-:W-:Y:S05]  /*8250*/  @!P0 NANOSLEEP.SYNCS 0x989680 ;  /* 0x009896800000895d */ /* 0x004fea0003900000 */
[----:B------:R-:W2:Y:S02]  /*8260*/  @!P0 SYNCS.PHASECHK.TRANS64 P0, [R0+URZ], R3 ;  /* 0x00000003000085a7 */ /* 0x000ea400080010ff */
[----:B--2---:R-:W-:Y:S05]  /*8270*/  @!P0 BRA `(.L_x_154) ;  /* 0xfffffffc00f08947 */ /* 0x004fea000383ffff */
[----:B------:R-:W-:Y:S05]  /*8280*/  BRA `(.L_x_155) ;  /* 0xffffffac001c7947 */ /* 0x000fea000383ffff */
.L_x_54:
[----:B------:R-:W-:-:S07]  /*8290*/  MOV R0, UR5 ;  /* 0x0000000500007c02 */ /* 0x000fce0008000f00 */
.L_x_156:
[----:B-1----:R1:W2:Y:S02]  /*82a0*/  SYNCS.PHASECHK.TRANS64.TRYWAIT P0, [R0+URZ], R3 ;  /* 0x00000003000075a7 */ /* 0x0022a400080011ff */
[----:B--2---:R-:W-:Y:S05]  /*82b0*/  @!P0 NANOSLEEP.SYNCS 0x989680 ;  /* 0x009896800000895d */ /* 0x004fea0003900000 */
[----:B------:R-:W2:Y:S02]  /*82c0*/  @!P0 SYNCS.PHASECHK.TRANS64 P0, [R0+URZ], R3 ;  /* 0x00000003000085a7 */ /* 0x000ea400080010ff */
[----:B--2---:R-:W-:Y:S05]  /*82d0*/  @!P0 BRA `(.L_x_156) ;  /* 0xfffffffc00f08947 */ /* 0x004fea000383ffff */
[----:B------:R-:W-:Y:S05]  /*82e0*/  BRA `(.L_x_157) ;  /* 0xffffffac00287947 */ /* 0x000fea000383ffff */
.L_x_55:
[----:B------:R-:W-:-:S07]  /*82f0*/  MOV R0, UR5 ;  /* 0x0000000500007c02 */ /* 0x000fce0008000f00 */
.L_x_158:
[----:B-1----:R1:W2:Y:S02]  /*8300*/  SYNCS.PHASECHK.TRANS64.TRYWAIT P0, [R0+URZ], R3 ;  /* 0x00000003000075a7 */ /* 0x0022a400080011ff */
[----:B--2---:R-:W-:Y:S05]  /*8310*/  @!P0 NANOSLEEP.SYNCS 0x989680 ;  /* 0x009896800000895d */ /* 0x004fea0003900000 */
[----:B------:R-:W2:Y:S02]  /*8320*/  @!P0 SYNCS.PHASECHK.TRANS64 P0, [R0+URZ], R3 ;  /* 0x00000003000085a7 */ /* 0x000ea400080010ff */
[----:B--2---:R-:W-:Y:S05]  /*8330*/  @!P0 BRA `(.L_x_158) ;  /* 0xfffffffc00f08947 */ /* 0x004fea000383ffff */
[----:B------:R-:W-:Y:S05]  /*8340*/  BRA `(.L_x_159) ;  /* 0xffffffac00347947 */ /* 0x000fea000383ffff */
.L_x_58:
[----:B--2---:R2:W3:Y:S02]  /*8350*/  SYNCS.PHASECHK.TRANS64.TRYWAIT P0, [R2+URZ+0x170], R4 ;  /* 0x00017004020075a7 */ /* 0x0044e400080011ff */
[----:B---3--:R-:W-:Y:S05]  /*8360*/  @!P0 NANOSLEEP.SYNCS 0x989680 ;  /* 0x009896800000895d */ /* 0x008fea0003900000 */
[----:B------:R-:W3:Y:S02]  /*8370*/  @!P0 SYNCS.PHASECHK.TRANS64 P0, [R2+URZ+0x170], R4 ;  /* 0x00017004020085a7 */ /* 0x000ee400080010ff */
[----:B---3--:R-:W-:Y:S05]  /*8380*/  @!P0 BRA `(.L_x_58) ;  /* 0xfffffffc00f08947 */ /* 0x008fea000383ffff */
[----:B------:R-:W-:Y:S05]  /*8390*/  BRA `(.L_x_160) ;  /* 0xffffffac00907947 */ /* 0x000fea000383ffff */
.L_x_59:
[----:B------:R-:W-:-:S07]  /*83a0*/  MOV R2, UR4 ;  /* 0x0000000400027c02 */ /* 0x000fce0008000f00 */
.L_x_161:
[----:B--2---:R2:W3:Y:S02]  /*83b0*/  SYNCS.PHASECHK.TRANS64.TRYWAIT P0, [R2+URZ+0x120], R5 ;  /* 0x00012005020075a7 */ /* 0x0044e400080011ff */
[----:B---3--:R-:W-:Y:S05]  /*83c0*/  @!P0 NANOSLEEP.SYNCS 0x989680 ;  /* 0x009896800000895d */ /* 0x008fea0003900000 */
[----:B------:R-:W3:Y:S02]  /*83d0*/  @!P0 SYNCS.PHASECHK.TRANS64 P0, [R2+URZ+0x120], R5 ;  /* 0x00012005020085a7 */ /* 0x000ee400080010ff */
[----:B---3--:R-:W-:Y:S05]  /*83e0*/  @!P0 BRA `(.L_x_161) ;  /* 0xfffffffc00f08947 */ /* 0x008fea000383ffff */
[----:B------:R-:W-:Y:S05]  /*83f0*/  BRA `(.L_x_162) ;  /* 0xffffffac00a07947 */ /* 0x000fea000383ffff */
.L_x_60:
[----:B--2---:R2:W3:Y:S02]  /*8400*/  SYNCS.PHASECHK.TRANS64.TRYWAIT P1, [R2+URZ+0x110], R4 ;  /* 0x00011004020075a7 */ /* 0x0044e400080211ff */
[----:B---3--:R-:W-:Y:S05]  /*8410*/  @!P1 NANOSLEEP.SYNCS 0x989680 ;  /* 0x009896800000995d */ /* 0x008fea0003900000 */
[----:B------:R-:W3:Y:S02]  /*8420*/  @!P1 SYNCS.PHASECHK.TRANS64 P1, [R2+URZ+0x110], R4 ;  /* 0x00011004020095a7 */ /* 0x000ee400080210ff */
[----:B---3--:R-:W-:Y:S05]  /*8430*/  @!P1 BRA `(.L_x_60) ;  /* 0xfffffffc00f09947 */ /* 0x008fea000383ffff */
[----:B------:R-:W-:Y:S05]  /*8440*/  BRA `(.L_x_163) ;  /* 0xffffffac00d07947 */ /* 0x000fea000383ffff */
.L_x_63:
[----:B------:R-:W-:-:S07]  /*8450*/  MOV R0, UR4 ;  /* 0x0000000400007c02 */ /* 0x000fce0008000f00 */
.L_x_164:
[----:B--2---:R2:W3:Y:S02]  /*8460*/  SYNCS.PHASECHK.TRANS64.TRYWAIT P0, [R0+URZ+0x120], R2 ;  /* 0x00012002000075a7 */ /* 0x0044e400080011ff */
[----:B---3--:R-:W-:Y:S05]  /*8470*/  @!P0 NANOSLEEP.SYNCS 0x989680 ;  /* 0x009896800000895d */ /* 0x008fea0003900000 */
[----:B------:R-:W3:Y:S02]  /*8480*/  @!P0 SYNCS.PHASECHK.TRANS64 P0, [R0+URZ+0x120], R2 ;  /* 0x00012002000085a7 */ /* 0x000ee400080010ff */
[----:B---3--:R-:W-:Y:S05]  /*8490*/  @!P0 BRA `(.L_x_164) ;  /* 0xfffffffc00f08947 */ /* 0x008fea000383ffff */
[----:B------:R-:W-:Y:S05]  /*84a0*/  BRA `(.L_x_62) ;  /* 0xffffffb000247947 */ /* 0x000fea000383ffff */
.L_x_70:
[----:B-1----:R1:W2:Y:S02]  /*84b0*/  SYNCS.PHASECHK.TRANS64.TRYWAIT P1, [R0+URZ+0x110], R2 ;  /* 0x00011002000075a7 */ /* 0x0022a400080211ff */
[----:B--2---:R-:W-:Y:S05]  /*84c0*/  @!P1 NANOSLEEP.SYNCS 0x989680 ;  /* 0x009896800000995d */ /* 0x004fea0003900000 */
[----:B------:R-:W2:Y:S02]  /*84d0*/  @!P1 SYNCS.PHASECHK.TRANS64 P1, [R0+URZ+0x110], R2 ;  /* 0x00011002000095a7 */ /* 0x000ea400080210ff */
[----:B--2---:R-:W-:Y:S05]  /*84e0*/  @!P1 BRA `(.L_x_70) ;  /* 0xfffffffc00f09947 */ /* 0x004fea000383ffff */
[----:B------:R-:W-:Y:S05]  /*84f0*/  BRA `(.L_x_165) ;  /* 0xffffffb400987947 */ /* 0x000fea000383ffff */
.L_x_71:
[----:B------:R-:W-:-:S07]  /*8500*/  MOV R2, UR31 ;  /* 0x0000001f00027c02 */ /* 0x000fce0008000f00 */
.L_x_166:
[----:B-1----:R1:W2:Y:S02]  /*8510*/  SYNCS.PHASECHK.TRANS64.TRYWAIT P0, [R2+URZ+0x150], R0 ;  /* 0x00015000020075a7 */ /* 0x0022a400080011ff */
[----:B--2---:R-:W-:Y:S05]  /*8520*/  @!P0 NANOSLEEP.SYNCS 0x989680 ;  /* 0x009896800000895d */ /* 0x004fea0003900000 */
[----:B------:R-:W2:Y:S02]  /*8530*/  @!P0 SYNCS.PHASECHK.TRANS64 P0, [R2+URZ+0x150], R0 ;  /* 0x00015000020085a7 */ /* 0x000ea400080010ff */
[----:B--2---:R-:W-:Y:S05]  /*8540*/  @!P0 BRA `(.L_x_166) ;  /* 0xfffffffc00f08947 */ /* 0x004fea000383ffff */
[----:B------:R-:W-:Y:S05]  /*8550*/  BRA `(.L_x_167) ;  /* 0xffffffb400e87947 */ /* 0x000fea000383ffff */
.L_x_74:
[----:B------:R-:W-:Y:S07]  /*8560*/  MOV R0, UR5 ;  /* 0x0000000500007c02 */ /* 0x000fee0008000f00 */
.L_x_168:
[----:B-1----:R1:W2:Y:S02]  /*8570*/  SYNCS.PHASECHK.TRANS64.TRYWAIT P0, [R0+URZ], R2 ;  /* 0x00000002000075a7 */ /* 0x0022a400080011ff */
[----:B--2---:R-:W-:Y:S05]  /*8580*/  @!P0 NANOSLEEP.SYNCS 0x989680 ;  /* 0x009896800000895d */ /* 0x004fea0003900000 */
[----:B------:R-:W2:Y:S02]  /*8590*/  @!P0 SYNCS.PHASECHK.TRANS64 P0, [R0+URZ], R2 ;  /* 0x00000002000085a7 */ /* 0x000ea400080010ff */
[----:B--2---:R-:W-:Y:S05]  /*85a0*/  @!P0 BRA `(.L_x_168) ;  /* 0xfffffffc00f08947 */ /* 0x004fea000383ffff */
[----:B------:R-:W-:Y:S05]  /*85b0*/  BRA `(.L_x_73) ;  /* 0xffffffb800047947 */ /* 0x000fea000383ffff */
.L_x_77:
[----:B------:R-:W-:-:S07]  /*85c0*/  MOV R0, UR4 ;  /* 0x0000000400007c02 */ /* 0x000fce0008000f00 */
.L_x_169:
[----:B--2---:R2:W4:Y:S02]  /*85d0*/  SYNCS.PHASECHK.TRANS64.TRYWAIT P0, [R0+URZ], R2 ;  /* 0x00000002000075a7 */ /* 0x00452400080011ff */
[----:B----4-:R-:W-:Y:S05]  /*85e0*/  @!P0 NANOSLEEP.SYNCS 0x989680 ;  /* 0x009896800000895d */ /* 0x010fea0003900000 */
[----:B------:R-:W4:Y:S02]  /*85f0*/  @!P0 SYNCS.PHASECHK.TRANS64 P0, [R0+URZ], R2 ;  /* 0x00000002000085a7 */ /* 0x000f2400080010ff */
[----:B----4-:R-:W-:Y:S05]  /*8600*/  @!P0 BRA `(.L_x_169) ;  /* 0xfffffffc00f08947 */ /* 0x010fea000383ffff */
[----:B------:R-:W-:Y:S05]  /*8610*/  BRA `(.L_x_170) ;  /* 0xffffffb800e07947 */ /* 0x000fea000383ffff */
.L_x_78:
[----:B------:R-:W-:-:S07]  /*8620*/  MOV R0, UR5 ;  /* 0x0000000500007c02 */ /* 0x000fce0008000f00 */
.L_x_171:
[----:B-1----:R1:W2:Y:S02]  /*8630*/  SYNCS.PHASECHK.TRANS64.TRYWAIT P0, [R0+URZ], R3 ;  /* 0x00000003000075a7 */ /* 0x0022a400080011ff */
[----:B--2---:R-:W-:Y:S05]  /*8640*/  @!P0 NANOSLEEP.SYNCS 0x989680 ;  /* 0x009896800000895d */ /* 0x004fea0003900000 */
[----:B------:R-:W2:Y:S02]  /*8650*/  @!P0 SYNCS.PHASECHK.TRANS64 P0, [R0+URZ], R3 ;  /* 0x00000003000085a7 */ /* 0x000ea400080010ff */
[----:B--2---:R-:W-:Y:S05]  /*8660*/  @!P0 BRA `(.L_x_171) ;  /* 0xfffffffc00f08947 */ /* 0x004fea000383ffff */
[----:B------:R-:W-:Y:S05]  /*8670*/  BRA `(.L_x_172) ;  /* 0xffffffb800ec7947 */ /* 0x000fea000383ffff */
.L_x_79:
[----:B------:R-:W-:-:S07]  /*8680*/  MOV R0, UR5 ;  /* 0x0000000500007c02 */ /* 0x000fce0008000f00 */
.L_x_173:
[----:B-1----:R1:W2:Y:S02]  /*8690*/  SYNCS.PHASECHK.TRANS64.TRYWAIT P0, [R0+URZ], R3 ;  /* 0x00000003000075a7 */ /* 0x0022a400080011ff */
[----:B--2---:R-:W-:Y:S05]  /*86a0*/  @!P0 NANOSLEEP.SYNCS 0x989680 ;  /* 0x009896800000895d */ /* 0x004fea0003900000 */
[----:B------:R-:W2:Y:S02]  /*86b0*/  @!P0 SYNCS.PHASECHK.TRANS64 P0, [R0+URZ], R3 ;  /* 0x00000003000085a7 */ /* 0x000ea400080010ff */
[----:B--2---:R-:W-:Y:S05]  /*86c0*/  @!P0 BRA `(.L_x_173) ;  /* 0xfffffffc00f08947 */ /* 0x004fea000383ffff */
[----:B------:R-:W-:Y:S05]  /*86d0*/  BRA `(.L_x_174) ;  /* 0xffffffb800f87947 */ /* 0x000fea000383ffff */
.L_x_80:
[----:B-1----:R-:W-:-:S07]  /*86e0*/  MOV R0, UR4 ;  /* 0x0000000400007c02 */ /* 0x002fce0008000f00 */
.L_x_175:
[----:B-1----:R1:W2:Y:S02]  /*86f0*/  SYNCS.PHASECHK.TRANS64.TRYWAIT P0, [R0+URZ], R2 ;  /* 0x00000002000075a7 */ /* 0x0022a400080011ff */
[----:B--2---:R-:W-:Y:S05]  /*8700*/  @!P0 NANOSLEEP.SYNCS 0x989680 ;  /* 0x009896800000895d */ /* 0x004fea0003900000 */
[----:B------:R-:W2:Y:S02]  /*8710*/  @!P0 SYNCS.PHASECHK.TRANS64 P0, [R0+URZ], R2 ;  /* 0x00000002000085a7 */ /* 0x000ea400080010ff */
[----:B--2---:R-:W-:Y:S05]  /*8720*/  @!P0 BRA `(.L_x_175) ;  /* 0xfffffffc00f08947 */ /* 0x004fea000383ffff */
[----:B------:R-:W-:Y:S05]  /*8730*/  BRA `(.L_x_176) ;  /* 0xffffffbc00047947 */ /* 0x000fea000383ffff */
.L_x_85:
[----:B--2---:R2:W3:Y:S02]  /*8740*/  SYNCS.PHASECHK.TRANS64.TRYWAIT P0, [R8+URZ+0x110], R0 ;  /* 0x00011000080075a7 */ /* 0x0044e400080011ff */
[----:B---3--:R-:W-:Y:S05]  /*8750*/  @!P0 NANOSLEEP.SYNCS 0x989680 ;  /* 0x009896800000895d */ /* 0x008fea0003900000 */
[----:B------:R-:W3:Y:S02]  /*8760*/  @!P0 SYNCS.PHASECHK.TRANS64 P0, [R8+URZ+0x110], R0 ;  /* 0x00011000080085a7 */ /* 0x000ee400080010ff */
[----:B---3--:R-:W-:Y:S05]  /*8770*/  @!P0 BRA `(.L_x_85) ;  /* 0xfffffffc00f08947 */ /* 0x008fea000383ffff */
[----:B------:R-:W-:Y:S05]  /*8780*/  BRA `(.L_x_177) ;  /* 0xffffffc000287947 */ /* 0x000fea000383ffff */
.L_x_88:
[----:B--2---:R-:W-:Y:S07]  /*8790*/  MOV R0, UR24 ;  /* 0x0000001800007c02 */ /* 0x004fee0008000f00 */
.L_x_178:
[----:B--2---:R2:W3:Y:S02]  /*87a0*/  SYNCS.PHASECHK.TRANS64.TRYWAIT P1, [R0+URZ+0x108], R2 ;  /* 0x00010802000075a7 */ /* 0x0044e400080211ff */
[----:B---3--:R-:W-:Y:S05]  /*87b0*/  @!P1 NANOSLEEP.SYNCS 0x989680 ;  /* 0x009896800000995d */ /* 0x008fea0003900000 */
[----:B------:R-:W3:Y:S02]  /*87c0*/  @!P1 SYNCS.PHASECHK.TRANS64 P1, [R0+URZ+0x108], R2 ;  /* 0x00010802000095a7 */ /* 0x000ee400080210ff */
[----:B---3--:R-:W-:Y:S05]  /*87d0*/  @!P1 BRA `(.L_x_178) ;  /* 0xfffffffc00f09947 */ /* 0x008fea000383ffff */
[----:B------:R-:W-:Y:S05]  /*87e0*/  BRA `(.L_x_87) ;  /* 0xffffffc400a07947 */ /* 0x000fea000383ffff */
.L_x_91:
[----:B------:R-:W-:Y:S07]  /*87f0*/  MOV R0, UR4 ;  /* 0x0000000400007c02 */ /* 0x000fee0008000f00 */
.L_x_179:
[----:B--2---:R2:W3:Y:S02]  /*8800*/  SYNCS.PHASECHK.TRANS64.TRYWAIT P0, [R0+URZ+0xe8], R2 ;  /* 0x0000e802000075a7 */ /* 0x0044e400080011ff */
[----:B---3--:R-:W-:Y:S05]  /*8810*/  @!P0 NANOSLEEP.SYNCS 0x989680 ;  /* 0x009896800000895d */ /* 0x008fea0003900000 */
[----:B------:R-:W3:Y:S02]  /*8820*/  @!P0 SYNCS.PHASECHK.TRANS64 P0, [R0+URZ+0xe8], R2 ;  /* 0x0000e802000085a7 */ /* 0x000ee400080010ff */
[----:B---3--:R-:W-:Y:S05]  /*8830*/  @!P0 BRA `(.L_x_179) ;  /* 0xfffffffc00f08947 */ /* 0x008fea000383ffff */
[----:B------:R-:W-:Y:S05]  /*8840*/  BRA `(.L_x_180) ;  /* 0xffffffc400fc7947 */ /* 0x000fea000383ffff */
.L_x_92:
[----:B------:R-:W-:Y:S07]  /*8850*/  MOV R2, UR5 ;  /* 0x0000000500027c02 */ /* 0x000fee0008000f00 */
.L_x_181:
[----:B--2---:R2:W3:Y:S02]  /*8860*/  SYNCS.PHASECHK.TRANS64.TRYWAIT P0, [R2+URZ+0xe8], R0 ;  /* 0x0000e800020075a7 */ /* 0x0044e400080011ff */
[----:B---3--:R-:W-:Y:S05]  /*8870*/  @!P0 NANOSLEEP.SYNCS 0x989680 ;  /* 0x009896800000895d */ /* 0x008fea0003900000 */
[----:B------:R-:W3:Y:S02]  /*8880*/  @!P0 SYNCS.PHASECHK.TRANS64 P0, [R2+URZ+0xe8], R0 ;  /* 0x0000e800020085a7 */ /* 0x000ee400080010ff */
[----:B---3--:R-:W-:Y:S05]  /*8890*/  @!P0 BRA `(.L_x_181) ;  /* 0xfffffffc00f08947 */ /* 0x008fea000383ffff */
[----:B------:R-:W-:Y:S05]  /*88a0*/  BRA `(.L_x_182) ;  /* 0xffffffc800647947 */ /* 0x000fea000383ffff */
.L_x_94:
[----:B------:R-:W-:-:S07]  /*88b0*/  MOV R0, UR4 ;  /* 0x0000000400007c02 */ /* 0x000fce0008000f00 */
.L_x_183:
[----:B---3--:R3:W4:Y:S02]  /*88c0*/  SYNCS.PHASECHK.TRANS64.TRYWAIT P0, [R0+URZ], R2 ;  /* 0x00000002000075a7 */ /* 0x00872400080011ff */
[----:B----4-:R-:W-:Y:S05]  /*88d0*/  @!P0 NANOSLEEP.SYNCS 0x989680 ;  /* 0x009896800000895d */ /* 0x010fea0003900000 */
[----:B------:R-:W4:Y:S02]  /*88e0*/  @!P0 SYNCS.PHASECHK.TRANS64 P0, [R0+URZ], R2 ;  /* 0x00000002000085a7 */ /* 0x000f2400080010ff */
[----:B----4-:R-:W-:Y:S05]  /*88f0*/  @!P0 BRA `(.L_x_183) ;  /* 0xfffffffc00f08947 */ /* 0x010fea000383ffff */
[----:B------:R-:W-:Y:S05]  /*8900*/  BRA `(.L_x_184) ;  /* 0xffffffc800f87947 */ /* 0x000fea000383ffff */
.L_x_95:
[----:B------:R-:W-:-:S07]  /*8910*/  MOV R0, UR5 ;  /* 0x0000000500007c02 */ /* 0x000fce0008000f00 */
.L_x_185:
[----:B--2---:R2:W3:Y:S02]  /*8920*/  SYNCS.PHASECHK.TRANS64.TRYWAIT P0, [R0+URZ], R2 ;  /* 0x00000002000075a7 */ /* 0x0044e400080011ff */
[----:B---3--:R-:W-:Y:S05]  /*8930*/  @!P0 NANOSLEEP.SYNCS 0x989680 ;  /* 0x009896800000895d */ /* 0x008fea0003900000 */
[----:B------:R-:W3:Y:S02]  /*8940*/  @!P0 SYNCS.PHASECHK.TRANS64 P0, [R0+URZ], R2 ;  /* 0x00000002000085a7 */ /* 0x000ee400080010ff */
[----:B---3--:R-:W-:Y:S05]  /*8950*/  @!P0 BRA `(.L_x_185) ;  /* 0xfffffffc00f08947 */ /* 0x008fea000383ffff */
[----:B------:R-:W-:Y:S05]  /*8960*/  BRA `(.L_x_186) ;  /* 0xffffffcc00047947 */ /* 0x000fea000383ffff */
.L_x_97:
[----:B-1----:R1:W2:Y:S02]  /*8970*/  SYNCS.PHASECHK.TRANS64.TRYWAIT P0, [R0+URZ+0x110], R2 ;  /* 0x00011002000075a7 */ /* 0x0022a400080011ff */
[----:B--2---:R-:W-:Y:S05]  /*8980*/  @!P0 NANOSLEEP.SYNCS 0x989680 ;  /* 0x009896800000895d */ /* 0x004fea0003900000 */
[----:B------:R-:W2:Y:S02]  /*8990*/  @!P0 SYNCS.PHASECHK.TRANS64 P0, [R0+URZ+0x110], R2 ;  /* 0x00011002000085a7 */ /* 0x000ea400080010ff */
[----:B--2---:R-:W-:Y:S05]  /*89a0*/  @!P0 BRA `(.L_x_97) ;  /* 0xfffffffc00f08947 */ /* 0x004fea000383ffff */
[----:B------:R-:W-:Y:S05]  /*89b0*/  BRA `(.L_x_187) ;  /* 0xffffffcc00f07947 */ /* 0x000fea000383ffff */
.L_x_107:
[----:B-1----:R1:W3:Y:S02]  /*89c0*/  SYNCS.PHASECHK.TRANS64.TRYWAIT P1, [R2+URZ+0xd0], R4 ;  /* 0x0000d004020075a7 */ /* 0x0022e400080211ff */
[----:B---3--:R-:W-:Y:S05]  /*89d0*/  @!P1 NANOSLEEP.SYNCS 0x989680 ;  /* 0x009896800000995d */ /* 0x008fea0003900000 */
[----:B------:R-:W3:Y:S02]  /*89e0*/  @!P1 SYNCS.PHASECHK.TRANS64 P1, [R2+URZ+0xd0], R4 ;  /* 0x0000d004020095a7 */ /* 0x000ee400080210ff */
[----:B---3--:R-:W-:Y:S05]  /*89f0*/  @!P1 BRA `(.L_x_107) ;  /* 0xfffffffc00f09947 */ /* 0x008fea000383ffff */
[----:B------:R-:W-:Y:S05]  /*8a00*/  BRA `(.L_x_106) ;  /* 0xffffffdc00607947 */ /* 0x000fea000383ffff */
.L_x_109:
[----:B-1----:R1:W2:Y:S02]  /*8a10*/  SYNCS.PHASECHK.TRANS64.TRYWAIT P0, [R27+URZ+0x130], R3 ;  /* 0x000130031b0075a7 */ /* 0x0022a400080011ff */
[----:B--2---:R-:W-:Y:S05]  /*8a20*/  @!P0 NANOSLEEP.SYNCS 0x989680 ;  /* 0x009896800000895d */ /* 0x004fea0003900000 */
[----:B------:R-:W2:Y:S02]  /*8a30*/  @!P0 SYNCS.PHASECHK.TRANS64 P0, [R27+URZ+0x130], R3 ;  /* 0x000130031b0085a7 */ /* 0x000ea400080010ff */
[----:B--2---:R-:W-:Y:S05]  /*8a40*/  @!P0 BRA `(.L_x_109) ;  /* 0xfffffffc00f08947 */ /* 0x004fea000383ffff */
[----:B------:R-:W-:Y:S05]  /*8a50*/  BRA `(.L_x_108) ;  /* 0xffffffdc00b07947 */ /* 0x000fea000383ffff */
.L_x_120:
[----:B-1----:R1:W2:Y:S02]  /*8a60*/  SYNCS.PHASECHK.TRANS64.TRYWAIT P0, [R2+URZ+0xd0], R63 ;  /* 0x0000d03f020075a7 */ /* 0x0022a400080011ff */
[----:B--2---:R-:W-:Y:S05]  /*8a70*/  @!P0 NANOSLEEP.SYNCS 0x989680 ;  /* 0x009896800000895d */ /* 0x004fea0003900000 */
[----:B------:R-:W2:Y:S02]  /*8a80*/  @!P0 SYNCS.PHASECHK.TRANS64 P0, [R2+URZ+0xd0], R63 ;  /* 0x0000d03f020085a7 */ /* 0x000ea400080010ff */
[----:B--2---:R-:W-:Y:S05]  /*8a90*/  @!P0 BRA `(.L_x_120) ;  /* 0xfffffffc00f08947 */ /* 0x004fea000383ffff */
[----:B------:R-:W-:Y:S05]  /*8aa0*/  BRA `(.L_x_119) ;  /* 0xffffffe400c47947 */ /* 0x000fea000383ffff */
        .weak           $__internal_0_$__cuda_sm10x_tcgen05_guardrail_trap_col_being_dealloced_not_returned_by_alloc
        .type           $__internal_0_$__cuda_sm10x_tcgen05_guardrail_trap_col_being_dealloced_not_returned_by_alloc,@function
        .size           $__internal_0_$__cuda_sm10x_tcgen05_guardrail_trap_col_being_dealloced_not_returned_by_alloc,($__internal_1_$__cuda_sm10x_tcgen05_guardrail_trap_phase_invalid_during_alloc - $__internal_0_$__cuda_sm10x_tcgen05_guardrail_trap_col_being_dealloced_not_returned_by_alloc)
$__internal_0_$__cuda_sm10x_tcgen05_guardrail_trap_col_being_dealloced_not_returned_by_alloc:
[----:B------:R-:W-:Y:S05]  /*8ab0*/  BPT.TRAP 0x1 ;  /* 0x000000040000795c */ /* 0x000fea0000300000 */
[----:B------:R-:W-:-:S04]  /*8ac0*/  HFMA2 R3, -RZ, RZ, 0, 0 ;  /* 0x00000000ff037431 */ /* 0x000fc800000001ff */
[----:B------:R-:W-:Y:S05]  /*8ad0*/  RET.REL.NODEC R2 `(_ZN7cutlass13device_kernelINS_4gemm6kernel13GemmUniversalIN4cute5tupleIJiiiiEEENS1_10collective13CollectiveMmaINS1_35MainloopSm100TmaUmmaWarpSpecializedILi13ELi2ELi4ENS5_IJNS4_1CILi8EEENSA_ILi1EEESC_EEEEENS5_IJNSA_ILi64EEESF_SF_EEENS_10bfloat16_tENS5_IJlSC_lEEESH_SI_NS4_8TiledMMAINS4_8MMA_AtomIJNS4_20SM100_MMA_F16BF16_SSISH_SH_fLi64ELi64ELNS4_4UMMA5MajorE0ELSN_0ELNSM_7ScaleInE0ELSO_0EEEEEENS4_6LayoutINS5_IJSC_SC_SC_EEENS5_IJNSA_ILi0EEEST_ST_EEEEENS5_IJNS4_10UnderscoreESW_SW_EEEEENS4_13SM90_TMA_LOADENS4_14ComposedLayoutINS4_7SwizzleILi3ELi4ELi3EEENS4_18smem_ptr_flag_bitsILi16EEENSR_INS5_IJSB_SF_EEENS5_IJSF_SC_EEEEEEEvNS4_8identityENS4_23SM90_TMA_LOAD_MULTICASTES18_vS19_EENS_8epilogue10collective18CollectiveEpilogueINS1C_23Sm100TmaWarpSpecializedILi3ELi2ELi16ELb1ELb0EEEJSG_NS5_IJNSR_ISF_SC_EENSR_INSA_ILi32EEESC_EEEEESH_SI_SH_SI_NS1C_6fusion15FusionCallbacksIS1G_NS1L_17LinearCombinationISH_fSH_fLNS_15FloatRoundStyleE2EEESG_S1K_JEEENS4_5SM1004TMEM4LOAD26SM100_TMEM_LOAD_16dp256b4xESZ_NS10_INS11_ILi2ELi4ELi3EEES14_NSR_INS5_IJSB_S1I_EEENS5_IJS1I_SC_EEEEEEENS4_17SM75_U32x4_LDSM_NENS4_14SM90_TMA_STOREES1Z_NS4_17SM90_U32x4_STSM_NENS4_39AutoVectorizingCopyWithAssumedAlignmentILi128EEEEEEvvEEEEvNT_6ParamsE) ;  /* 0xffffff7402487950 */ /* 0x000fea0003c3ffff */
        .weak           $__internal_1_$__cuda_sm10x_tcgen05_guardrail_trap_phase_invalid_during_alloc
        .type           $__internal_1_$__cuda_sm10x_tcgen05_guardrail_trap_phase_invalid_during_alloc,@function
        .size           $__internal_1_$__cuda_sm10x_tcgen05_guardrail_trap_phase_invalid_during_alloc,($__internal_2_$__cuda_sm10x_tcgen05_guardrail_trap_unallocated_columns_being_dealloced - $__internal_1_$__cuda_sm10x_tcgen05_guardrail_trap_phase_invalid_during_alloc)
$__internal_1_$__cuda_sm10x_tcgen05_guardrail_trap_phase_invalid_during_alloc:
[----:B------:R-:W-:Y:S05]  /*8ae0*/  BPT.TRAP 0x1 ;  /* 0x000000040000795c */ /* 0x000fea0000300000 */
[----:B------:R-:W-:-:S04]  /*8af0*/  MOV R5, 0x0 ;  /* 0x0000000000057802 */ /* 0x000fc80000000f00 */
[----:B------:R-:W-:Y:S05]  /*8b00*/  RET.REL.NODEC R4 `(_ZN7cutlass13device_kernelINS_4gemm6kernel13GemmUniversalIN4cute5tupleIJiiiiEEENS1_10collective13CollectiveMmaINS1_35MainloopSm100TmaUmmaWarpSpecializedILi13ELi2ELi4ENS5_IJNS4_1CILi8EEENSA_ILi1EEESC_EEEEENS5_IJNSA_ILi64EEESF_SF_EEENS_10bfloat16_tENS5_IJlSC_lEEESH_SI_NS4_8TiledMMAINS4_8MMA_AtomIJNS4_20SM100_MMA_F16BF16_SSISH_SH_fLi64ELi64ELNS4_4UMMA5MajorE0ELSN_0ELNSM_7ScaleInE0ELSO_0EEEEEENS4_6LayoutINS5_IJSC_SC_SC_EEENS5_IJNSA_ILi0EEEST_ST_EEEEENS5_IJNS4_10UnderscoreESW_SW_EEEEENS4_13SM90_TMA_LOADENS4_14ComposedLayoutINS4_7SwizzleILi3ELi4ELi3EEENS4_18smem_ptr_flag_bitsILi16EEENSR_INS5_IJSB_SF_EEENS5_IJSF_SC_EEEEEEEvNS4_8identityENS4_23SM90_TMA_LOAD_MULTICASTES18_vS19_EENS_8epilogue10collective18CollectiveEpilogueINS1C_23Sm100TmaWarpSpecializedILi3ELi2ELi16ELb1ELb0EEEJSG_NS5_IJNSR_ISF_SC_EENSR_INSA_ILi32EEESC_EEEEESH_SI_SH_SI_NS1C_6fusion15FusionCallbacksIS1G_NS1L_17LinearCombinationISH_fSH_fLNS_15FloatRoundStyleE2EEESG_S1K_JEEENS4_5SM1004TMEM4LOAD26SM100_TMEM_LOAD_16dp256b4xESZ_NS10_INS11_ILi2ELi4ELi3EEES14_NSR_INS5_IJSB_S1I_EEENS5_IJS1I_SC_EEEEEEENS4_17SM75_U32x4_LDSM_NENS4_14SM90_TMA_STOREES1Z_NS4_17SM90_U32x4_STSM_NENS4_39AutoVectorizingCopyWithAssumedAlignmentILi128EEEEEEvvEEEEvNT_6ParamsE) ;  /* 0xffffff74043c7950 */ /* 0x000fea0003c3ffff */
        .weak           $__internal_2_$__cuda_sm10x_tcgen05_guardrail_trap_unallocated_columns_being_dealloced
        .type           $__internal_2_$__cuda_sm10x_tcgen05_guardrail_trap_unallocated_columns_being_dealloced,@function
        .size           $__internal_2_$__cuda_sm10x_tcgen05_guardrail_trap_unallocated_columns_being_dealloced,(.L_x_189 - $__internal_2_$__cuda_sm10x_tcgen05_guardrail_trap_unallocated_columns_being_dealloced)
$__internal_2_$__cuda_sm10x_tcgen05_guardrail_trap_unallocated_columns_being_dealloced:
[----:B------:R-:W-:Y:S05]  /*8b10*/  BPT.TRAP 0x1 ;  /* 0x000000040000795c */ /* 0x000fea0000300000 */
[----:B------:R-:W-:-:S04]  /*8b20*/  HFMA2 R3, -RZ, RZ, 0, 0 ;  /* 0x00000000ff037431 */ /* 0x000fc800000001ff */
[----:B------:R-:W-:Y:S05]  /*8b30*/  RET.REL.NODEC R2 `(_ZN7cutlass13device_kernelINS_4gemm6kernel13GemmUniversalIN4cute5tupleIJiiiiEEENS1_10collective13CollectiveMmaINS1_35MainloopSm100TmaUmmaWarpSpecializedILi13ELi2ELi4ENS5_IJNS4_1CILi8EEENSA_ILi1EEESC_EEEEENS5_IJNSA_ILi64EEESF_SF_EEENS_10bfloat16_tENS5_IJlSC_lEEESH_SI_NS4_8TiledMMAINS4_8MMA_AtomIJNS4_20SM100_MMA_F16BF16_SSISH_SH_fLi64ELi64ELNS4_4UMMA5MajorE0ELSN_0ELNSM_7ScaleInE0ELSO_0EEEEEENS4_6LayoutINS5_IJSC_SC_SC_EEENS5_IJNSA_ILi0EEEST_ST_EEEEENS5_IJNS4_10UnderscoreESW_SW_EEEEENS4_13SM90_TMA_LOADENS4_14ComposedLayoutINS4_7SwizzleILi3ELi4ELi3EEENS4_18smem_ptr_flag_bitsILi16EEENSR_INS5_IJSB_SF_EEENS5_IJSF_SC_EEEEEEEvNS4_8identityENS4_23SM90_TMA_LOAD_MULTICASTES18_vS19_EENS_8epilogue10collective18CollectiveEpilogueINS1C_23Sm100TmaWarpSpecializedILi3ELi2ELi16ELb1ELb0EEEJSG_NS5_IJNSR_ISF_SC_EENSR_INSA_ILi32EEESC_EEEEESH_SI_SH_SI_NS1C_6fusion15FusionCallbacksIS1G_NS1L_17LinearCombinationISH_fSH_fLNS_15FloatRoundStyleE2EEESG_S1K_JEEENS4_5SM1004TMEM4LOAD26SM100_TMEM_LOAD_16dp256b4xESZ_NS10_INS11_ILi2ELi4ELi3EEES14_NSR_INS5_IJSB_S1I_EEENS5_IJS1I_SC_EEEEEEENS4_17SM75_U32x4_LDSM_NENS4_14SM90_TMA_STOREES1Z_NS4_17SM90_U32x4_STSM_NENS4_39AutoVectorizingCopyWithAssumedAlignmentILi128EEEEEEvvEEEEvNT_6ParamsE) ;  /* 0xffffff7402307950 */ /* 0x000fea0003c3ffff */
.L_x_188:
[----:B------:R-:W-:-:S00]  /*8b40*/  BRA `(.L_x_188) ;  /* 0xfffffffc00fc7947 */ /* 0x000fc0000383ffff */
[----:B------:R-:W-:-:S00]  /*8b50*/  NOP ;  /* 0x0000000000007918 */ /* 0x000fc00000000000 */
        /* <DEDUP_REMOVED lines=10> */
.L_x_189:


//--------------------- .nv.global.init           --------------------------
	.section	.nv.global.init,"aw",@progbits
.nv.global.init:
	.type		$str$27,@object
	.size		$str$27,($str$28 - $str$27)
$str$27:
        /*0000*/ 	.byte	0x28, 0x61, 0x64, 0x64, 0x72, 0x65, 0x73, 0x73, 0x20, 0x26, 0x20, 0x6d, 0x61, 0x73, 0x6b, 0x29
        /*0010*/ 	.byte	0x20, 0x3d, 0x3d, 0x20, 0x30, 0x00
	.type		$str$28,@object
	.size		$str$28,($str$26 - $str$28)
$str$28:
        /*0016*/ 	.byte	0x2f, 0x74, 0x6d, 0x70, 0x2f, 0x63, 0x75, 0x74, 0x6c, 0x61, 0x73, 0x73, 0x5f, 0x73, 0x77, 0x65
        /*0026*/ 	.byte	0x65, 0x70, 0x5f, 0x73, 0x72, 0x63, 0x2f, 0x69, 0x6e, 0x63, 0x6c, 0x75, 0x64, 0x65, 0x2f, 0x63
        /*0036*/ 	.byte	0x75, 0x74, 0x65, 0x2f, 0x70, 0x6f, 0x69, 0x6e, 0x74, 0x65, 0x72, 0x5f, 0x66, 0x6c, 0x61, 0x67
        /*0046*/ 	.byte	0x67, 0x65, 0x64, 0x2e, 0x68, 0x70, 0x70, 0x00
	.type		$str$26,@object
	.size		$str$26,($str$25 - $str$26)
$str$26:
        /*004e*/ 	.byte	0x2f, 0x74, 0x6d, 0x70, 0x2f, 0x63, 0x75, 0x74, 0x6c, 0x61, 0x73, 0x73, 0x5f, 0x73, 0x77, 0x65
        /*005e*/ 	.byte	0x65, 0x70, 0x5f, 0x73, 0x72, 0x63, 0x2f, 0x69, 0x6e, 0x63, 0x6c, 0x75, 0x64, 0x65, 0x2f, 0x63
        /*006e*/ 	.byte	0x75, 0x74, 0x65, 0x2f, 0x61, 0x74, 0x6f, 0x6d, 0x2f, 0x63, 0x6f, 0x70, 0x79, 0x5f, 0x74, 0x72
        /*007e*/ 	.byte	0x61, 0x69, 0x74, 0x73, 0x5f, 0x73, 0x6d, 0x31, 0x30, 0x30, 0x2e, 0x68, 0x70, 0x70, 0x00
	.type		$str$25,@object
	.size		$str$25,(__unnamed_1 - $str$25)
$str$25:
        /*008d*/ 	.byte	0x28, 0x28, 0x75, 0x69, 0x6e, 0x74, 0x33, 0x32, 0x5f, 0x74, 0x28, 0x74, 0x68, 0x72, 0x65, 0x61
        /*009d*/ 	.byte	0x64, 0x49, 0x64, 0x78, 0x2e, 0x78, 0x29, 0x20, 0x2f, 0x20, 0x33, 0x32, 0x29, 0x20, 0x25, 0x20
        /*00ad*/ 	.byte	0x34, 0x29, 0x20, 0x3d, 0x3d, 0x20, 0x28, 0x28, 0x28, 0x74, 0x6d, 0x65, 0x6d, 0x5f, 0x61, 0x64
        /*00bd*/ 	.byte	0x64, 0x72, 0x20, 0x3e, 0x3e, 0x20, 0x31, 0x36, 0x29, 0x20, 0x2f, 0x20, 0x33, 0x32, 0x29, 0x20
        /*00cd*/ 	.byte	0x25, 0x20, 0x34, 0x29, 0x00
	.type		__unnamed_1,@object
	.size		__unnamed_1,(__unnamed_2 - __unnamed_1)
__unnamed_1:
        /*00d2*/ 	.byte	0x61, 0x75, 0x74, 0x6f, 0x20, 0x63, 0x75, 0x74, 0x65, 0x3a, 0x3a, 0x61, 0x73, 0x5f, 0x70, 0x6f
        /* <DEDUP_REMOVED lines=24> */
        /*0262*/ 	.byte	0x30, 0x34, 0x38, 0x3e, 0x3e, 0x3e, 0x3e, 0x5d, 0x00
	.type		__unnamed_2,@object
	.size		__unnamed_2,(.L_2 - __unnamed_2)
__unnamed_2:
        /* <DEDUP_REMOVED lines=45> */
        /*053b*/ 	.byte	0x3e, 0x3e, 0x3e, 0x5d, 0x00
.L_2:


//--------------------- .nv.shared._ZN7cutlass13device_kernelINS_4gemm6kernel13GemmUniversalIN4cute5tupleIJiiiiEEENS1_10collective13CollectiveMmaINS1_35MainloopSm100TmaUmmaWarpSpecializedILi13ELi2ELi4ENS5_IJNS4_1CILi8EEENSA_ILi1EEESC_EEEEENS5_IJNSA_ILi64EEESF_SF_EEENS_10bfloat16_tENS5_IJlSC_lEEESH_SI_NS4_8TiledMMAINS4_8MMA_AtomIJNS4_20SM100_MMA_F16BF16_SSISH_SH_fLi64ELi64ELNS4_4UMMA5MajorE0ELSN_0ELNSM_7ScaleInE0ELSO_0EEEEEENS4_6LayoutINS5_IJSC_SC_SC_EEENS5_IJNSA_ILi0EEEST_ST_EEEEENS5_IJNS4_10UnderscoreESW_SW_EEEEENS4_13SM90_TMA_LOADENS4_14ComposedLayoutINS4_7SwizzleILi3ELi4ELi3EEENS4_18smem_ptr_flag_bitsILi16EEENSR_INS5_IJSB_SF_EEENS5_IJSF_SC_EEEEEEEvNS4_8identityENS4_23SM90_TMA_LOAD_MULTICASTES18_vS19_EENS_8epilogue10collective18CollectiveEpilogueINS1C_23Sm100TmaWarpSpecializedILi3ELi2ELi16ELb1ELb0EEEJSG_NS5_IJNSR_ISF_SC_EENSR_INSA_ILi32EEESC_EEEEESH_SI_SH_SI_NS1C_6fusion15FusionCallbacksIS1G_NS1L_17LinearCombinationISH_fSH_fLNS_15FloatRoundStyleE2EEESG_S1K_JEEENS4_5SM1004TMEM4LOAD26SM100_TMEM_LOAD_16dp256b4xESZ_NS10_INS11_ILi2ELi4ELi3EEES14_NSR_INS5_IJSB_S1I_EEENS5_IJS1I_SC_EEEEEEENS4_17SM75_U32x4_LDSM_NENS4_14SM90_TMA_STOREES1Z_NS4_17SM90_U32x4_STSM_NENS4_39AutoVectorizingCopyWithAssumedAlignmentILi128EEEEEEvvEEEEvNT_6ParamsE --------------------------
	.section	.nv.shared._ZN7cutlass13device_kernelINS_4gemm6kernel13GemmUniversalIN4cute5tupleIJiiiiEEENS1_10collective13CollectiveMmaINS1_35MainloopSm100TmaUmmaWarpSpecializedILi13ELi2ELi4ENS5_IJNS4_1CILi8EEENSA_ILi1EEESC_EEEEENS5_IJNSA_ILi64EEESF_SF_EEENS_10bfloat16_tENS5_IJlSC_lEEESH_SI_NS4_8TiledMMAINS4_8MMA_AtomIJNS4_20SM100_MMA_F16BF16_SSISH_SH_fLi64ELi64ELNS4_4UMMA5MajorE0ELSN_0ELNSM_7ScaleInE0ELSO_0EEEEEENS4_6LayoutINS5_IJSC_SC_SC_EEENS5_IJNSA_ILi0EEEST_ST_EEEEENS5_IJNS4_10UnderscoreESW_SW_EEEEENS4_13SM90_TMA_LOADENS4_14ComposedLayoutINS4_7SwizzleILi3ELi4ELi3EEENS4_18smem_ptr_flag_bitsILi16EEENSR_INS5_IJSB_SF_EEENS5_IJSF_SC_EEEEEEEvNS4_8identityENS4_23SM90_TMA_LOAD_MULTICASTES18_vS19_EENS_8epilogue10collective18CollectiveEpilogueINS1C_23Sm100TmaWarpSpecializedILi3ELi2ELi16ELb1ELb0EEEJSG_NS5_IJNSR_ISF_SC_EENSR_INSA_ILi32EEESC_EEEEESH_SI_SH_SI_NS1C_6fusion15FusionCallbacksIS1G_NS1L_17LinearCombinationISH_fSH_fLNS_15FloatRoundStyleE2EEESG_S1K_JEEENS4_5SM1004TMEM4LOAD26SM100_TMEM_LOAD_16dp256b4xESZ_NS10_INS11_ILi2ELi4ELi3EEES14_NSR_INS5_IJSB_S1I_EEENS5_IJS1I_SC_EEEEEEENS4_17SM75_U32x4_LDSM_NENS4_14SM90_TMA_STOREES1Z_NS4_17SM90_U32x4_STSM_NENS4_39AutoVectorizingCopyWithAssumedAlignmentILi128EEEEEEvvEEEEvNT_6ParamsE,"aw",@nobits
	.sectionflags	@""
	.align	16
	.zero		1024


//--------------------- .nv.shared.reserved.0     --------------------------
	.section	.nv.shared.reserved.0,"aw",@nobits
	.weak		__nv_reservedSMEM_offset_0_alias
	.size		__nv_reservedSMEM_offset_0_alias, 0, 64
	.other		__nv_reservedSMEM_offset_0_alias,@"STO_CUDA_RESERVED_SHARED STV_DEFAULT"
__nv_reservedSMEM_offset_0_alias:
	.zero		0
.nv.shared.reserved.0:
	.zero		64
	.weak		__nv_reservedSMEM_tcgen05_partition
	.type		__nv_reservedSMEM_tcgen05_partition,@object
	.size		__nv_reservedSMEM_tcgen05_partition,(.L_0 - __nv_reservedSMEM_tcgen05_partition)
__nv_reservedSMEM_tcgen05_partition:
	.zero		32
.L_0:


//--------------------- .nv.global                --------------------------
	.section	.nv.global,"aw",@nobits
.nv.global:
	.type		_ZN40_INTERNAL_10ec1baa_4_k_cu_5a0202cf_282944cute1_E,@object
	.size		_ZN40_INTERNAL_10ec1baa_4_k_cu_5a0202cf_282944cute1_E,(_ZN40_INTERNAL_10ec1baa_4_k_cu_5a0202cf_282944cuda3std3__45__cpo6cbeginE - _ZN40_INTERNAL_10ec1baa_4_k_cu_5a0202cf_282944cute1_E)
_ZN40_INTERNAL_10ec1baa_4_k_cu_5a0202cf_282944cute1_E:
	.zero		1
	.type		_ZN40_INTERNAL_10ec1baa_4_k_cu_5a0202cf_282944cuda3std3__45__cpo6cbeginE,@object
	.size		_ZN40_INTERNAL_10ec1baa_4_k_cu_5a0202cf_282944cuda3std3__45__cpo6cbeginE,(_ZN40_INTERNAL_10ec1baa_4_k_cu_5a0202cf_282944cuda3std3__48in_placeE - _ZN40_INTERNAL_10ec1baa_4_k_cu_5a0202cf_282944cuda3std3__45__cpo6cbeginE)
_ZN40_INTERNAL_10ec1baa_4_k_cu_5a0202cf_282944cuda3std3__45__cpo6cbeginE:
	.zero		1
	.type		_ZN40_INTERNAL_10ec1baa_4_k_cu_5a0202cf_282944cuda3std3__48in_placeE,@object
	.size		_ZN40_INTERNAL_10ec1baa_4_k_cu_5a0202cf_282944cuda3std3__48in_placeE,(_ZN40_INTERNAL_10ec1baa_4_k_cu_5a0202cf_282944cuda3std6ranges3__45__cpo9iter_moveE - _ZN40_INTERNAL_10ec1baa_4_k_cu_5a0202cf_282944cuda3std3__48in_placeE)
_ZN40_INTERNAL_10ec1baa_4_k_cu_5a0202cf_282944cuda3std3__48in_placeE:
	.zero		1
	.type		_ZN40_INTERNAL_10ec1baa_4_k_cu_5a0202cf_282944cuda3std6ranges3__45__cpo9iter_moveE,@object
	.size		_ZN40_INTERNAL_10ec1baa_4_k_cu_5a0202cf_282944cuda3std6ranges3__45__cpo9iter_moveE,(_ZN40_INTERNAL_10ec1baa_4_k_cu_5a0202cf_282944cuda3std3__45__cpo5beginE - _ZN40_INTERNAL_10ec1baa_4_k_cu_5a0202cf_282944cuda3std6ranges3__45__cpo9iter_moveE)
_ZN40_INTERNAL_10ec1baa_4_k_cu_5a0202cf_282944cuda3std6ranges3__45__cpo9iter_moveE:
	.zero		1
	.type		_ZN40_INTERNAL_10ec1baa_4_k_cu_5a0202cf_282944cuda3std3__45__cpo5beginE,@object
	.size		_ZN40_INTERNAL_10ec1baa_4_k_cu_5a0202cf_282944cuda3std3__45__cpo5beginE,(_ZN40_INTERNAL_10ec1baa_4_k_cu_5a0202cf_282944cuda3std3__442_GLOBAL__N__10ec1baa_4_k_cu_5a0202cf_282946ignoreE - _ZN40_INTERNAL_10ec1baa_4_k_cu_5a0202cf_282944cuda3std3__45__cpo5beginE)
_ZN40_INTERNAL_10ec1baa_4_k_cu_5a0202cf_282944cuda3std3__45__cpo5beginE:
	.zero		1
	.type		_ZN40_INTERNAL_10ec1baa_4_k_cu_5a0202cf_282944cuda3std3__442_GLOBAL__N__10ec1baa_4_k_cu_5a0202cf_282946ignoreE,@object
	.size		_ZN40_INTERNAL_10ec1baa_4_k_cu_5a0202cf_282944cuda3std3__442_GLOBAL__N__10ec1baa_4_k_cu_5a0202cf_282946ignoreE,(_ZN40_INTERNAL_10ec1baa_4_k_cu_5a0202cf_282944cute7productE - _ZN40_INTERNAL_10ec1baa_4_k_cu_5a0202cf_282944cuda3std3__442_GLOBAL__N__10ec1baa_4_k_cu_5a0202cf_282946ignoreE)
_ZN40_INTERNAL_10ec1baa_4_k_cu_5a0202cf_282944cuda3std3__442_GLOBAL__N__10ec1baa_4_k_cu_5a0202cf_282946ignoreE:
	.zero		1
	.type		_ZN40_INTERNAL_10ec1baa_4_k_cu_5a0202cf_282944cute7productE,@object
	.size		_ZN40_INTERNAL_10ec1baa_4_k_cu_5a0202cf_282944cute7productE,(_ZN40_INTERNAL_10ec1baa_4_k_cu_5a0202cf_282944cuda3std3__45__cpo3endE - _ZN40_INTERNAL_10ec1baa_4_k_cu_5a0202cf_282944cute7productE)
_ZN40_INTERNAL_10ec1baa_4_k_cu_5a0202cf_282944cute7productE:
	.zero		1
	.type		_ZN40_INTERNAL_10ec1baa_4_k_cu_5a0202cf_282944cuda3std3__45__cpo3endE,@object
	.size		_ZN40_INTERNAL_10ec1baa_4_k_cu_5a0202cf_282944cuda3std3__45__cpo3endE,(_ZN40_INTERNAL_10ec1baa_4_k_cu_5a0202cf_282944cuda3std3__419piecewise_constructE - _ZN40_INTERNAL_10ec1baa_4_k_cu_5a0202cf_282944cuda3std3__45__cpo3endE)
_ZN40_INTERNAL_10ec1baa_4_k_cu_5a0202cf_282944cuda3std3__45__cpo3endE:
	.zero		1
	.type		_ZN40_INTERNAL_10ec1baa_4_k_cu_5a0202cf_282944cuda3std3__419piecewise_constructE,@object
	.size		_ZN40_INTERNAL_10ec1baa_4_k_cu_5a0202cf_282944cuda3std3__419piecewise_constructE,(_ZN40_INTERNAL_10ec1baa_4_k_cu_5a0202cf_282944cuda3std3__45__cpo4cendE - _ZN40_INTERNAL_10ec1baa_4_k_cu_5a0202cf_282944cuda3std3__419piecewise_constructE)
_ZN40_INTERNAL_10ec1baa_4_k_cu_5a0202cf_282944cuda3std3__419piecewise_constructE:
	.zero		1
	.type		_ZN40_INTERNAL_10ec1baa_4_k_cu_5a0202cf_282944cuda3std3__45__cpo4cendE,@object
	.size		_ZN40_INTERNAL_10ec1baa_4_k_cu_5a0202cf_282944cuda3std3__45__cpo4cendE,(_ZN40_INTERNAL_10ec1baa_4_k_cu_5a0202cf_282944cuda3std6ranges3__45__cpo4swapE - _ZN40_INTERNAL_10ec1baa_4_k_cu_5a0202cf_282944cuda3std3__45__cpo4cendE)
_ZN40_INTERNAL_10ec1baa_4_k_cu_5a0202cf_282944cuda3std3__45__cpo4cendE:
	.zero		1
	.type		_ZN40_INTERNAL_10ec1baa_4_k_cu_5a0202cf_282944cuda3std6ranges3__45__cpo4swapE,@object
	.size		_ZN40_INTERNAL_10ec1baa_4_k_cu_5a0202cf_282944cuda3std6ranges3__45__cpo4swapE,(.L_10 - _ZN40_INTERNAL_10ec1baa_4_k_cu_5a0202cf_282944cuda3std6ranges3__45__cpo4swapE)
_ZN40_INTERNAL_10ec1baa_4_k_cu_5a0202cf_282944cuda3std6ranges3__45__cpo4swapE:
	.zero		1
.L_10:


//--------------------- .nv.constant0._ZN7cutlass13device_kernelINS_4gemm6kernel13GemmUniversalIN4cute5tupleIJiiiiEEENS1_10collective13CollectiveMmaINS1_35MainloopSm100TmaUmmaWarpSpecializedILi13ELi2ELi4ENS5_IJNS4_1CILi8EEENSA_ILi1EEESC_EEEEENS5_IJNSA_ILi64EEESF_SF_EEENS_10bfloat16_tENS5_IJlSC_lEEESH_SI_NS4_8TiledMMAINS4_8MMA_AtomIJNS4_20SM100_MMA_F16BF16_SSISH_SH_fLi64ELi64ELNS4_4UMMA5MajorE0ELSN_0ELNSM_7ScaleInE0ELSO_0EEEEEENS4_6LayoutINS5_IJSC_SC_SC_EEENS5_IJNSA_ILi0EEEST_ST_EEEEENS5_IJNS4_10UnderscoreESW_SW_EEEEENS4_13SM90_TMA_LOADENS4_14ComposedLayoutINS4_7SwizzleILi3ELi4ELi3EEENS4_18smem_ptr_flag_bitsILi16EEENSR_INS5_IJSB_SF_EEENS5_IJSF_SC_EEEEEEEvNS4_8identityENS4_23SM90_TMA_LOAD_MULTICASTES18_vS19_EENS_8epilogue10collective18CollectiveEpilogueINS1C_23Sm100TmaWarpSpecializedILi3ELi2ELi16ELb1ELb0EEEJSG_NS5_IJNSR_ISF_SC_EENSR_INSA_ILi32EEESC_EEEEESH_SI_SH_SI_NS1C_6fusion15FusionCallbacksIS1G_NS1L_17LinearCombinationISH_fSH_fLNS_15FloatRoundStyleE2EEESG_S1K_JEEENS4_5SM1004TMEM4LOAD26SM100_TMEM_LOAD_16dp256b4xESZ_NS10_INS11_ILi2ELi4ELi3EEES14_NSR_INS5_IJSB_S1I_EEENS5_IJS1I_SC_EEEEEEENS4_17SM75_U32x4_LDSM_NENS4_14SM90_TMA_STOREES1Z_NS4_17SM90_U32x4_STSM_NENS4_39AutoVectorizingCopyWithAssumedAlignmentILi128EEEEEEvvEEEEvNT_6ParamsE --------------------------
	.section	.nv.constant0._ZN7cutlass13device_kernelINS_4gemm6kernel13GemmUniversalIN4cute5tupleIJiiiiEEENS1_10collective13CollectiveMmaINS1_35MainloopSm100TmaUmmaWarpSpecializedILi13ELi2ELi4ENS5_IJNS4_1CILi8EEENSA_ILi1EEESC_EEEEENS5_IJNSA_ILi64EEESF_SF_EEENS_10bfloat16_tENS5_IJlSC_lEEESH_SI_NS4_8TiledMMAINS4_8MMA_AtomIJNS4_20SM100_MMA_F16BF16_SSISH_SH_fLi64ELi64ELNS4_4UMMA5MajorE0ELSN_0ELNSM_7ScaleInE0ELSO_0EEEEEENS4_6LayoutINS5_IJSC_SC_SC_EEENS5_IJNSA_ILi0EEEST_ST_EEEEENS5_IJNS4_10UnderscoreESW_SW_EEEEENS4_13SM90_TMA_LOADENS4_14ComposedLayoutINS4_7SwizzleILi3ELi4ELi3EEENS4_18smem_ptr_flag_bitsILi16EEENSR_INS5_IJSB_SF_EEENS5_IJSF_SC_EEEEEEEvNS4_8identityENS4_23SM90_TMA_LOAD_MULTICASTES18_vS19_EENS_8epilogue10collective18CollectiveEpilogueINS1C_23Sm100TmaWarpSpecializedILi3ELi2ELi16ELb1ELb0EEEJSG_NS5_IJNSR_ISF_SC_EENSR_INSA_ILi32EEESC_EEEEESH_SI_SH_SI_NS1C_6fusion15FusionCallbacksIS1G_NS1L_17LinearCombinationISH_fSH_fLNS_15FloatRoundStyleE2EEESG_S1K_JEEENS4_5SM1004TMEM4LOAD26SM100_TMEM_LOAD_16dp256b4xESZ_NS10_INS11_ILi2ELi4ELi3EEES14_NSR_INS5_IJSB_S1I_EEENS5_IJS1I_SC_EEEEEEENS4_17SM75_U32x4_LDSM_NENS4_14SM90_TMA_STOREES1Z_NS4_17SM90_U32x4_STSM_NENS4_39AutoVectorizingCopyWithAssumedAlignmentILi128EEEEEEvvEEEEvNT_6ParamsE,"a",@progbits
	.sectionflags	@""
	.align	4
.nv.constant0._ZN7cutlass13device_kernelINS_4gemm6kernel13GemmUniversalIN4cute5tupleIJiiiiEEENS1_10collective13CollectiveMmaINS1_35MainloopSm100TmaUmmaWarpSpecializedILi13ELi2ELi4ENS5_IJNS4_1CILi8EEENSA_ILi1EEESC_EEEEENS5_IJNSA_ILi64EEESF_SF_EEENS_10bfloat16_tENS5_IJlSC_lEEESH_SI_NS4_8TiledMMAINS4_8MMA_AtomIJNS4_20SM100_MMA_F16BF16_SSISH_SH_fLi64ELi64ELNS4_4UMMA5MajorE0ELSN_0ELNSM_7ScaleInE0ELSO_0EEEEEENS4_6LayoutINS5_IJSC_SC_SC_EEENS5_IJNSA_ILi0EEEST_ST_EEEEENS5_IJNS4_10UnderscoreESW_SW_EEEEENS4_13SM90_TMA_LOADENS4_14ComposedLayoutINS4_7SwizzleILi3ELi4ELi3EEENS4_18smem_ptr_flag_bitsILi16EEENSR_INS5_IJSB_SF_EEENS5_IJSF_SC_EEEEEEEvNS4_8identityENS4_23SM90_TMA_LOAD_MULTICASTES18_vS19_EENS_8epilogue10collective18CollectiveEpilogueINS1C_23Sm100TmaWarpSpecializedILi3ELi2ELi16ELb1ELb0EEEJSG_NS5_IJNSR_ISF_SC_EENSR_INSA_ILi32EEESC_EEEEESH_SI_SH_SI_NS1C_6fusion15FusionCallbacksIS1G_NS1L_17LinearCombinationISH_fSH_fLNS_15FloatRoundStyleE2EEESG_S1K_JEEENS4_5SM1004TMEM4LOAD26SM100_TMEM_LOAD_16dp256b4xESZ_NS10_INS11_ILi2ELi4ELi3EEES14_NSR_INS5_IJSB_S1I_EEENS5_IJS1I_SC_EEEEEEENS4_17SM75_U32x4_LDSM_NENS4_14SM90_TMA_STOREES1Z_NS4_17SM90_U32x4_STSM_NENS4_39AutoVectorizingCopyWithAssumedAlignmentILi128EEEEEEvvEEEEvNT_6ParamsE:
	.zero		2944


//--------------------- SYMBOLS --------------------------

	.type		.nv.reservedSmem.offset0,@object
	.size		.nv.reservedSmem.offset0,0x4
	.type		.nv.reservedSmem.cap,@object
	.size		.nv.reservedSmem.cap,0x4
	.type		__assertfail,@function
